//
// Generated by NVIDIA NVVM Compiler
//
// Compiler Build ID: CL-36424714
// Cuda compilation tools, release 13.0, V13.0.88
// Based on NVVM 20.0.0
//

.version 9.0
.target sm_100
.address_size 64

	// .globl	_Z6m_gemmiiiPfS_S_
.const .align 4 .u32 TM = 8;
.const .align 4 .u32 TN = 8;
.const .align 4 .u32 BM = 128;
.const .align 4 .u32 BN = 128;
.const .align 4 .u32 BK = 8;
// _ZZ6m_gemmiiiPfS_S_E3s_a has been demoted
// _ZZ6m_gemmiiiPfS_S_E3s_b has been demoted
// _ZZ8m_gemmv3PfS_S_iiiE6sa_mem has been demoted
// _ZZ8m_gemmv3PfS_S_iiiE6sb_mem has been demoted

.visible .entry _Z6m_gemmiiiPfS_S_(
	.param .u32 _Z6m_gemmiiiPfS_S__param_0,
	.param .u32 _Z6m_gemmiiiPfS_S__param_1,
	.param .u32 _Z6m_gemmiiiPfS_S__param_2,
	.param .u64 .ptr .align 1 _Z6m_gemmiiiPfS_S__param_3,
	.param .u64 .ptr .align 1 _Z6m_gemmiiiPfS_S__param_4,
	.param .u64 .ptr .align 1 _Z6m_gemmiiiPfS_S__param_5
)
{
	.reg .pred 	%p<3>;
	.reg .b32 	%r<64>;
	.reg .b32 	%f<907>;
	.reg .b64 	%rd<24>;
	// demoted variable
	.shared .align 4 .b8 _ZZ6m_gemmiiiPfS_S_E3s_a[4644];
	// demoted variable
	.shared .align 4 .b8 _ZZ6m_gemmiiiPfS_S_E3s_b[4644];
	ld.param.u32 	%r16, [_Z6m_gemmiiiPfS_S__param_1];
	mov.u32 	%r1, %tid.x;
	mov.u32 	%r2, %tid.y;
	mov.u32 	%r18, %ctaid.y;
	mov.u32 	%r19, %ctaid.x;
	shl.b32 	%r3, %r18, 7;
	shl.b32 	%r4, %r19, 7;
	setp.lt.s32 	%p1, %r16, 1;
	mov.f32 	%f843, 0f00000000;
	mov.f32 	%f844, %f843;
	mov.f32 	%f845, %f843;
	mov.f32 	%f846, %f843;
	mov.f32 	%f847, %f843;
	mov.f32 	%f848, %f843;
	mov.f32 	%f849, %f843;
	mov.f32 	%f850, %f843;
	mov.f32 	%f851, %f843;
	mov.f32 	%f852, %f843;
	mov.f32 	%f853, %f843;
	mov.f32 	%f854, %f843;
	mov.f32 	%f855, %f843;
	mov.f32 	%f856, %f843;
	mov.f32 	%f857, %f843;
	mov.f32 	%f858, %f843;
	mov.f32 	%f859, %f843;
	mov.f32 	%f860, %f843;
	mov.f32 	%f861, %f843;
	mov.f32 	%f862, %f843;
	mov.f32 	%f863, %f843;
	mov.f32 	%f864, %f843;
	mov.f32 	%f865, %f843;
	mov.f32 	%f866, %f843;
	mov.f32 	%f867, %f843;
	mov.f32 	%f868, %f843;
	mov.f32 	%f869, %f843;
	mov.f32 	%f870, %f843;
	mov.f32 	%f871, %f843;
	mov.f32 	%f872, %f843;
	mov.f32 	%f873, %f843;
	mov.f32 	%f874, %f843;
	mov.f32 	%f875, %f843;
	mov.f32 	%f876, %f843;
	mov.f32 	%f877, %f843;
	mov.f32 	%f878, %f843;
	mov.f32 	%f879, %f843;
	mov.f32 	%f880, %f843;
	mov.f32 	%f881, %f843;
	mov.f32 	%f882, %f843;
	mov.f32 	%f883, %f843;
	mov.f32 	%f884, %f843;
	mov.f32 	%f885, %f843;
	mov.f32 	%f886, %f843;
	mov.f32 	%f887, %f843;
	mov.f32 	%f888, %f843;
	mov.f32 	%f889, %f843;
	mov.f32 	%f890, %f843;
	mov.f32 	%f891, %f843;
	mov.f32 	%f892, %f843;
	mov.f32 	%f893, %f843;
	mov.f32 	%f894, %f843;
	mov.f32 	%f895, %f843;
	mov.f32 	%f896, %f843;
	mov.f32 	%f897, %f843;
	mov.f32 	%f898, %f843;
	mov.f32 	%f899, %f843;
	mov.f32 	%f900, %f843;
	mov.f32 	%f901, %f843;
	mov.f32 	%f902, %f843;
	mov.f32 	%f903, %f843;
	mov.f32 	%f904, %f843;
	mov.f32 	%f905, %f843;
	mov.f32 	%f906, %f843;
	@%p1 bra 	$L__BB0_3;
	ld.param.u32 	%r58, [_Z6m_gemmiiiPfS_S__param_2];
	mov.u32 	%r20, %ntid.x;
	mad.lo.s32 	%r21, %r2, %r20, %r1;
	shr.u32 	%r22, %r21, 1;
	shl.b32 	%r23, %r21, 2;
	shr.u32 	%r24, %r21, 5;
	and.b32  	%r25, %r23, 124;
	add.s32 	%r26, %r16, 7;
	shr.u32 	%r27, %r26, 3;
	and.b32  	%r28, %r23, 4;
	add.s32 	%r29, %r3, %r22;
	mov.u32 	%r30, _ZZ6m_gemmiiiPfS_S_E3s_a;
	mad.lo.s32 	%r31, %r28, 516, %r30;
	shl.b32 	%r32, %r22, 2;
	add.s32 	%r5, %r31, %r32;
	mov.u32 	%r33, _ZZ6m_gemmiiiPfS_S_E3s_b;
	mad.lo.s32 	%r34, %r24, 516, %r33;
	shl.b32 	%r35, %r21, 4;
	and.b32  	%r36, %r35, 496;
	add.s32 	%r6, %r34, %r36;
	neg.s32 	%r63, %r27;
	mad.lo.s32 	%r62, %r29, %r16, %r28;
	mad.lo.s32 	%r37, %r58, %r24, %r4;
	add.s32 	%r61, %r37, %r25;
	mov.f32 	%f843, 0f00000000;
$L__BB0_2:
	ld.param.u64 	%rd22, [_Z6m_gemmiiiPfS_S__param_4];
	ld.param.u64 	%rd21, [_Z6m_gemmiiiPfS_S__param_3];
	ld.param.u32 	%r59, [_Z6m_gemmiiiPfS_S__param_2];
	mul.wide.s32 	%rd4, %r62, 4;
	cvta.to.global.u64 	%rd5, %rd21;
	add.s64 	%rd6, %rd5, %rd4;
	ld.global.nc.v4.f32 	{%f195, %f196, %f197, %f198}, [%rd6];
	st.shared.f32 	[%r5], %f195;
	st.shared.f32 	[%r5+516], %f196;
	st.shared.f32 	[%r5+1032], %f197;
	st.shared.f32 	[%r5+1548], %f198;
	cvta.to.global.u64 	%rd7, %rd22;
	mul.wide.s32 	%rd8, %r61, 4;
	add.s64 	%rd9, %rd7, %rd8;
	ld.global.nc.v4.f32 	{%f199, %f200, %f201, %f202}, [%rd9];
	st.shared.f32 	[%r6], %f199;
	st.shared.f32 	[%r6+4], %f200;
	st.shared.f32 	[%r6+8], %f201;
	st.shared.f32 	[%r6+12], %f202;
	bar.sync 	0;
	mov.u32 	%r38, %tid.y;
	shl.b32 	%r39, %r38, 5;
	mov.u32 	%r40, _ZZ6m_gemmiiiPfS_S_E3s_a;
	add.s32 	%r41, %r40, %r39;
	ld.shared.f32 	%f203, [%r41];
	mov.u32 	%r42, %tid.x;
	shl.b32 	%r43, %r42, 5;
	mov.u32 	%r44, _ZZ6m_gemmiiiPfS_S_E3s_b;
	add.s32 	%r45, %r44, %r43;
	ld.shared.f32 	%f204, [%r45];
	fma.rn.f32 	%f205, %f203, %f204, %f906;
	ld.shared.f32 	%f206, [%r45+4];
	fma.rn.f32 	%f207, %f203, %f206, %f905;
	ld.shared.f32 	%f208, [%r45+8];
	fma.rn.f32 	%f209, %f203, %f208, %f904;
	ld.shared.f32 	%f210, [%r45+12];
	fma.rn.f32 	%f211, %f203, %f210, %f903;
	ld.shared.f32 	%f212, [%r45+16];
	fma.rn.f32 	%f213, %f203, %f212, %f902;
	ld.shared.f32 	%f214, [%r45+20];
	fma.rn.f32 	%f215, %f203, %f214, %f901;
	ld.shared.f32 	%f216, [%r45+24];
	fma.rn.f32 	%f217, %f203, %f216, %f900;
	ld.shared.f32 	%f218, [%r45+28];
	fma.rn.f32 	%f219, %f203, %f218, %f899;
	ld.shared.f32 	%f220, [%r41+4];
	fma.rn.f32 	%f221, %f220, %f204, %f898;
	fma.rn.f32 	%f222, %f220, %f206, %f897;
	fma.rn.f32 	%f223, %f220, %f208, %f896;
	fma.rn.f32 	%f224, %f220, %f210, %f895;
	fma.rn.f32 	%f225, %f220, %f212, %f894;
	fma.rn.f32 	%f226, %f220, %f214, %f893;
	fma.rn.f32 	%f227, %f220, %f216, %f892;
	fma.rn.f32 	%f228, %f220, %f218, %f891;
	ld.shared.f32 	%f229, [%r41+8];
	fma.rn.f32 	%f230, %f229, %f204, %f890;
	fma.rn.f32 	%f231, %f229, %f206, %f889;
	fma.rn.f32 	%f232, %f229, %f208, %f888;
	fma.rn.f32 	%f233, %f229, %f210, %f887;
	fma.rn.f32 	%f234, %f229, %f212, %f886;
	fma.rn.f32 	%f235, %f229, %f214, %f885;
	fma.rn.f32 	%f236, %f229, %f216, %f884;
	fma.rn.f32 	%f237, %f229, %f218, %f883;
	ld.shared.f32 	%f238, [%r41+12];
	fma.rn.f32 	%f239, %f238, %f204, %f882;
	fma.rn.f32 	%f240, %f238, %f206, %f881;
	fma.rn.f32 	%f241, %f238, %f208, %f880;
	fma.rn.f32 	%f242, %f238, %f210, %f879;
	fma.rn.f32 	%f243, %f238, %f212, %f878;
	fma.rn.f32 	%f244, %f238, %f214, %f877;
	fma.rn.f32 	%f245, %f238, %f216, %f876;
	fma.rn.f32 	%f246, %f238, %f218, %f875;
	ld.shared.f32 	%f247, [%r41+16];
	fma.rn.f32 	%f248, %f247, %f204, %f874;
	fma.rn.f32 	%f249, %f247, %f206, %f873;
	fma.rn.f32 	%f250, %f247, %f208, %f872;
	fma.rn.f32 	%f251, %f247, %f210, %f871;
	fma.rn.f32 	%f252, %f247, %f212, %f870;
	fma.rn.f32 	%f253, %f247, %f214, %f869;
	fma.rn.f32 	%f254, %f247, %f216, %f868;
	fma.rn.f32 	%f255, %f247, %f218, %f867;
	ld.shared.f32 	%f256, [%r41+20];
	fma.rn.f32 	%f257, %f256, %f204, %f866;
	fma.rn.f32 	%f258, %f256, %f206, %f865;
	fma.rn.f32 	%f259, %f256, %f208, %f864;
	fma.rn.f32 	%f260, %f256, %f210, %f863;
	fma.rn.f32 	%f261, %f256, %f212, %f862;
	fma.rn.f32 	%f262, %f256, %f214, %f861;
	fma.rn.f32 	%f263, %f256, %f216, %f860;
	fma.rn.f32 	%f264, %f256, %f218, %f859;
	ld.shared.f32 	%f265, [%r41+24];
	fma.rn.f32 	%f266, %f265, %f204, %f858;
	fma.rn.f32 	%f267, %f265, %f206, %f857;
	fma.rn.f32 	%f268, %f265, %f208, %f856;
	fma.rn.f32 	%f269, %f265, %f210, %f855;
	fma.rn.f32 	%f270, %f265, %f212, %f854;
	fma.rn.f32 	%f271, %f265, %f214, %f853;
	fma.rn.f32 	%f272, %f265, %f216, %f852;
	fma.rn.f32 	%f273, %f265, %f218, %f851;
	ld.shared.f32 	%f274, [%r41+28];
	fma.rn.f32 	%f275, %f274, %f204, %f850;
	fma.rn.f32 	%f276, %f274, %f206, %f849;
	fma.rn.f32 	%f277, %f274, %f208, %f848;
	fma.rn.f32 	%f278, %f274, %f210, %f847;
	fma.rn.f32 	%f279, %f274, %f212, %f846;
	fma.rn.f32 	%f280, %f274, %f214, %f845;
	fma.rn.f32 	%f281, %f274, %f216, %f844;
	fma.rn.f32 	%f282, %f274, %f218, %f843;
	ld.shared.f32 	%f283, [%r41+516];
	ld.shared.f32 	%f284, [%r45+516];
	fma.rn.f32 	%f285, %f283, %f284, %f205;
	ld.shared.f32 	%f286, [%r45+520];
	fma.rn.f32 	%f287, %f283, %f286, %f207;
	ld.shared.f32 	%f288, [%r45+524];
	fma.rn.f32 	%f289, %f283, %f288, %f209;
	ld.shared.f32 	%f290, [%r45+528];
	fma.rn.f32 	%f291, %f283, %f290, %f211;
	ld.shared.f32 	%f292, [%r45+532];
	fma.rn.f32 	%f293, %f283, %f292, %f213;
	ld.shared.f32 	%f294, [%r45+536];
	fma.rn.f32 	%f295, %f283, %f294, %f215;
	ld.shared.f32 	%f296, [%r45+540];
	fma.rn.f32 	%f297, %f283, %f296, %f217;
	ld.shared.f32 	%f298, [%r45+544];
	fma.rn.f32 	%f299, %f283, %f298, %f219;
	ld.shared.f32 	%f300, [%r41+520];
	fma.rn.f32 	%f301, %f300, %f284, %f221;
	fma.rn.f32 	%f302, %f300, %f286, %f222;
	fma.rn.f32 	%f303, %f300, %f288, %f223;
	fma.rn.f32 	%f304, %f300, %f290, %f224;
	fma.rn.f32 	%f305, %f300, %f292, %f225;
	fma.rn.f32 	%f306, %f300, %f294, %f226;
	fma.rn.f32 	%f307, %f300, %f296, %f227;
	fma.rn.f32 	%f308, %f300, %f298, %f228;
	ld.shared.f32 	%f309, [%r41+524];
	fma.rn.f32 	%f310, %f309, %f284, %f230;
	fma.rn.f32 	%f311, %f309, %f286, %f231;
	fma.rn.f32 	%f312, %f309, %f288, %f232;
	fma.rn.f32 	%f313, %f309, %f290, %f233;
	fma.rn.f32 	%f314, %f309, %f292, %f234;
	fma.rn.f32 	%f315, %f309, %f294, %f235;
	fma.rn.f32 	%f316, %f309, %f296, %f236;
	fma.rn.f32 	%f317, %f309, %f298, %f237;
	ld.shared.f32 	%f318, [%r41+528];
	fma.rn.f32 	%f319, %f318, %f284, %f239;
	fma.rn.f32 	%f320, %f318, %f286, %f240;
	fma.rn.f32 	%f321, %f318, %f288, %f241;
	fma.rn.f32 	%f322, %f318, %f290, %f242;
	fma.rn.f32 	%f323, %f318, %f292, %f243;
	fma.rn.f32 	%f324, %f318, %f294, %f244;
	fma.rn.f32 	%f325, %f318, %f296, %f245;
	fma.rn.f32 	%f326, %f318, %f298, %f246;
	ld.shared.f32 	%f327, [%r41+532];
	fma.rn.f32 	%f328, %f327, %f284, %f248;
	fma.rn.f32 	%f329, %f327, %f286, %f249;
	fma.rn.f32 	%f330, %f327, %f288, %f250;
	fma.rn.f32 	%f331, %f327, %f290, %f251;
	fma.rn.f32 	%f332, %f327, %f292, %f252;
	fma.rn.f32 	%f333, %f327, %f294, %f253;
	fma.rn.f32 	%f334, %f327, %f296, %f254;
	fma.rn.f32 	%f335, %f327, %f298, %f255;
	ld.shared.f32 	%f336, [%r41+536];
	fma.rn.f32 	%f337, %f336, %f284, %f257;
	fma.rn.f32 	%f338, %f336, %f286, %f258;
	fma.rn.f32 	%f339, %f336, %f288, %f259;
	fma.rn.f32 	%f340, %f336, %f290, %f260;
	fma.rn.f32 	%f341, %f336, %f292, %f261;
	fma.rn.f32 	%f342, %f336, %f294, %f262;
	fma.rn.f32 	%f343, %f336, %f296, %f263;
	fma.rn.f32 	%f344, %f336, %f298, %f264;
	ld.shared.f32 	%f345, [%r41+540];
	fma.rn.f32 	%f346, %f345, %f284, %f266;
	fma.rn.f32 	%f347, %f345, %f286, %f267;
	fma.rn.f32 	%f348, %f345, %f288, %f268;
	fma.rn.f32 	%f349, %f345, %f290, %f269;
	fma.rn.f32 	%f350, %f345, %f292, %f270;
	fma.rn.f32 	%f351, %f345, %f294, %f271;
	fma.rn.f32 	%f352, %f345, %f296, %f272;
	fma.rn.f32 	%f353, %f345, %f298, %f273;
	ld.shared.f32 	%f354, [%r41+544];
	fma.rn.f32 	%f355, %f354, %f284, %f275;
	fma.rn.f32 	%f356, %f354, %f286, %f276;
	fma.rn.f32 	%f357, %f354, %f288, %f277;
	fma.rn.f32 	%f358, %f354, %f290, %f278;
	fma.rn.f32 	%f359, %f354, %f292, %f279;
	fma.rn.f32 	%f360, %f354, %f294, %f280;
	fma.rn.f32 	%f361, %f354, %f296, %f281;
	fma.rn.f32 	%f362, %f354, %f298, %f282;
	ld.shared.f32 	%f363, [%r41+1032];
	ld.shared.f32 	%f364, [%r45+1032];
	fma.rn.f32 	%f365, %f363, %f364, %f285;
	ld.shared.f32 	%f366, [%r45+1036];
	fma.rn.f32 	%f367, %f363, %f366, %f287;
	ld.shared.f32 	%f368, [%r45+1040];
	fma.rn.f32 	%f369, %f363, %f368, %f289;
	ld.shared.f32 	%f370, [%r45+1044];
	fma.rn.f32 	%f371, %f363, %f370, %f291;
	ld.shared.f32 	%f372, [%r45+1048];
	fma.rn.f32 	%f373, %f363, %f372, %f293;
	ld.shared.f32 	%f374, [%r45+1052];
	fma.rn.f32 	%f375, %f363, %f374, %f295;
	ld.shared.f32 	%f376, [%r45+1056];
	fma.rn.f32 	%f377, %f363, %f376, %f297;
	ld.shared.f32 	%f378, [%r45+1060];
	fma.rn.f32 	%f379, %f363, %f378, %f299;
	ld.shared.f32 	%f380, [%r41+1036];
	fma.rn.f32 	%f381, %f380, %f364, %f301;
	fma.rn.f32 	%f382, %f380, %f366, %f302;
	fma.rn.f32 	%f383, %f380, %f368, %f303;
	fma.rn.f32 	%f384, %f380, %f370, %f304;
	fma.rn.f32 	%f385, %f380, %f372, %f305;
	fma.rn.f32 	%f386, %f380, %f374, %f306;
	fma.rn.f32 	%f387, %f380, %f376, %f307;
	fma.rn.f32 	%f388, %f380, %f378, %f308;
	ld.shared.f32 	%f389, [%r41+1040];
	fma.rn.f32 	%f390, %f389, %f364, %f310;
	fma.rn.f32 	%f391, %f389, %f366, %f311;
	fma.rn.f32 	%f392, %f389, %f368, %f312;
	fma.rn.f32 	%f393, %f389, %f370, %f313;
	fma.rn.f32 	%f394, %f389, %f372, %f314;
	fma.rn.f32 	%f395, %f389, %f374, %f315;
	fma.rn.f32 	%f396, %f389, %f376, %f316;
	fma.rn.f32 	%f397, %f389, %f378, %f317;
	ld.shared.f32 	%f398, [%r41+1044];
	fma.rn.f32 	%f399, %f398, %f364, %f319;
	fma.rn.f32 	%f400, %f398, %f366, %f320;
	fma.rn.f32 	%f401, %f398, %f368, %f321;
	fma.rn.f32 	%f402, %f398, %f370, %f322;
	fma.rn.f32 	%f403, %f398, %f372, %f323;
	fma.rn.f32 	%f404, %f398, %f374, %f324;
	fma.rn.f32 	%f405, %f398, %f376, %f325;
	fma.rn.f32 	%f406, %f398, %f378, %f326;
	ld.shared.f32 	%f407, [%r41+1048];
	fma.rn.f32 	%f408, %f407, %f364, %f328;
	fma.rn.f32 	%f409, %f407, %f366, %f329;
	fma.rn.f32 	%f410, %f407, %f368, %f330;
	fma.rn.f32 	%f411, %f407, %f370, %f331;
	fma.rn.f32 	%f412, %f407, %f372, %f332;
	fma.rn.f32 	%f413, %f407, %f374, %f333;
	fma.rn.f32 	%f414, %f407, %f376, %f334;
	fma.rn.f32 	%f415, %f407, %f378, %f335;
	ld.shared.f32 	%f416, [%r41+1052];
	fma.rn.f32 	%f417, %f416, %f364, %f337;
	fma.rn.f32 	%f418, %f416, %f366, %f338;
	fma.rn.f32 	%f419, %f416, %f368, %f339;
	fma.rn.f32 	%f420, %f416, %f370, %f340;
	fma.rn.f32 	%f421, %f416, %f372, %f341;
	fma.rn.f32 	%f422, %f416, %f374, %f342;
	fma.rn.f32 	%f423, %f416, %f376, %f343;
	fma.rn.f32 	%f424, %f416, %f378, %f344;
	ld.shared.f32 	%f425, [%r41+1056];
	fma.rn.f32 	%f426, %f425, %f364, %f346;
	fma.rn.f32 	%f427, %f425, %f366, %f347;
	fma.rn.f32 	%f428, %f425, %f368, %f348;
	fma.rn.f32 	%f429, %f425, %f370, %f349;
	fma.rn.f32 	%f430, %f425, %f372, %f350;
	fma.rn.f32 	%f431, %f425, %f374, %f351;
	fma.rn.f32 	%f432, %f425, %f376, %f352;
	fma.rn.f32 	%f433, %f425, %f378, %f353;
	ld.shared.f32 	%f434, [%r41+1060];
	fma.rn.f32 	%f435, %f434, %f364, %f355;
	fma.rn.f32 	%f436, %f434, %f366, %f356;
	fma.rn.f32 	%f437, %f434, %f368, %f357;
	fma.rn.f32 	%f438, %f434, %f370, %f358;
	fma.rn.f32 	%f439, %f434, %f372, %f359;
	fma.rn.f32 	%f440, %f434, %f374, %f360;
	fma.rn.f32 	%f441, %f434, %f376, %f361;
	fma.rn.f32 	%f442, %f434, %f378, %f362;
	ld.shared.f32 	%f443, [%r41+1548];
	ld.shared.f32 	%f444, [%r45+1548];
	fma.rn.f32 	%f445, %f443, %f444, %f365;
	ld.shared.f32 	%f446, [%r45+1552];
	fma.rn.f32 	%f447, %f443, %f446, %f367;
	ld.shared.f32 	%f448, [%r45+1556];
	fma.rn.f32 	%f449, %f443, %f448, %f369;
	ld.shared.f32 	%f450, [%r45+1560];
	fma.rn.f32 	%f451, %f443, %f450, %f371;
	ld.shared.f32 	%f452, [%r45+1564];
	fma.rn.f32 	%f453, %f443, %f452, %f373;
	ld.shared.f32 	%f454, [%r45+1568];
	fma.rn.f32 	%f455, %f443, %f454, %f375;
	ld.shared.f32 	%f456, [%r45+1572];
	fma.rn.f32 	%f457, %f443, %f456, %f377;
	ld.shared.f32 	%f458, [%r45+1576];
	fma.rn.f32 	%f459, %f443, %f458, %f379;
	ld.shared.f32 	%f460, [%r41+1552];
	fma.rn.f32 	%f461, %f460, %f444, %f381;
	fma.rn.f32 	%f462, %f460, %f446, %f382;
	fma.rn.f32 	%f463, %f460, %f448, %f383;
	fma.rn.f32 	%f464, %f460, %f450, %f384;
	fma.rn.f32 	%f465, %f460, %f452, %f385;
	fma.rn.f32 	%f466, %f460, %f454, %f386;
	fma.rn.f32 	%f467, %f460, %f456, %f387;
	fma.rn.f32 	%f468, %f460, %f458, %f388;
	ld.shared.f32 	%f469, [%r41+1556];
	fma.rn.f32 	%f470, %f469, %f444, %f390;
	fma.rn.f32 	%f471, %f469, %f446, %f391;
	fma.rn.f32 	%f472, %f469, %f448, %f392;
	fma.rn.f32 	%f473, %f469, %f450, %f393;
	fma.rn.f32 	%f474, %f469, %f452, %f394;
	fma.rn.f32 	%f475, %f469, %f454, %f395;
	fma.rn.f32 	%f476, %f469, %f456, %f396;
	fma.rn.f32 	%f477, %f469, %f458, %f397;
	ld.shared.f32 	%f478, [%r41+1560];
	fma.rn.f32 	%f479, %f478, %f444, %f399;
	fma.rn.f32 	%f480, %f478, %f446, %f400;
	fma.rn.f32 	%f481, %f478, %f448, %f401;
	fma.rn.f32 	%f482, %f478, %f450, %f402;
	fma.rn.f32 	%f483, %f478, %f452, %f403;
	fma.rn.f32 	%f484, %f478, %f454, %f404;
	fma.rn.f32 	%f485, %f478, %f456, %f405;
	fma.rn.f32 	%f486, %f478, %f458, %f406;
	ld.shared.f32 	%f487, [%r41+1564];
	fma.rn.f32 	%f488, %f487, %f444, %f408;
	fma.rn.f32 	%f489, %f487, %f446, %f409;
	fma.rn.f32 	%f490, %f487, %f448, %f410;
	fma.rn.f32 	%f491, %f487, %f450, %f411;
	fma.rn.f32 	%f492, %f487, %f452, %f412;
	fma.rn.f32 	%f493, %f487, %f454, %f413;
	fma.rn.f32 	%f494, %f487, %f456, %f414;
	fma.rn.f32 	%f495, %f487, %f458, %f415;
	ld.shared.f32 	%f496, [%r41+1568];
	fma.rn.f32 	%f497, %f496, %f444, %f417;
	fma.rn.f32 	%f498, %f496, %f446, %f418;
	fma.rn.f32 	%f499, %f496, %f448, %f419;
	fma.rn.f32 	%f500, %f496, %f450, %f420;
	fma.rn.f32 	%f501, %f496, %f452, %f421;
	fma.rn.f32 	%f502, %f496, %f454, %f422;
	fma.rn.f32 	%f503, %f496, %f456, %f423;
	fma.rn.f32 	%f504, %f496, %f458, %f424;
	ld.shared.f32 	%f505, [%r41+1572];
	fma.rn.f32 	%f506, %f505, %f444, %f426;
	fma.rn.f32 	%f507, %f505, %f446, %f427;
	fma.rn.f32 	%f508, %f505, %f448, %f428;
	fma.rn.f32 	%f509, %f505, %f450, %f429;
	fma.rn.f32 	%f510, %f505, %f452, %f430;
	fma.rn.f32 	%f511, %f505, %f454, %f431;
	fma.rn.f32 	%f512, %f505, %f456, %f432;
	fma.rn.f32 	%f513, %f505, %f458, %f433;
	ld.shared.f32 	%f514, [%r41+1576];
	fma.rn.f32 	%f515, %f514, %f444, %f435;
	fma.rn.f32 	%f516, %f514, %f446, %f436;
	fma.rn.f32 	%f517, %f514, %f448, %f437;
	fma.rn.f32 	%f518, %f514, %f450, %f438;
	fma.rn.f32 	%f519, %f514, %f452, %f439;
	fma.rn.f32 	%f520, %f514, %f454, %f440;
	fma.rn.f32 	%f521, %f514, %f456, %f441;
	fma.rn.f32 	%f522, %f514, %f458, %f442;
	ld.shared.f32 	%f523, [%r41+2064];
	ld.shared.f32 	%f524, [%r45+2064];
	fma.rn.f32 	%f525, %f523, %f524, %f445;
	ld.shared.f32 	%f526, [%r45+2068];
	fma.rn.f32 	%f527, %f523, %f526, %f447;
	ld.shared.f32 	%f528, [%r45+2072];
	fma.rn.f32 	%f529, %f523, %f528, %f449;
	ld.shared.f32 	%f530, [%r45+2076];
	fma.rn.f32 	%f531, %f523, %f530, %f451;
	ld.shared.f32 	%f532, [%r45+2080];
	fma.rn.f32 	%f533, %f523, %f532, %f453;
	ld.shared.f32 	%f534, [%r45+2084];
	fma.rn.f32 	%f535, %f523, %f534, %f455;
	ld.shared.f32 	%f536, [%r45+2088];
	fma.rn.f32 	%f537, %f523, %f536, %f457;
	ld.shared.f32 	%f538, [%r45+2092];
	fma.rn.f32 	%f539, %f523, %f538, %f459;
	ld.shared.f32 	%f540, [%r41+2068];
	fma.rn.f32 	%f541, %f540, %f524, %f461;
	fma.rn.f32 	%f542, %f540, %f526, %f462;
	fma.rn.f32 	%f543, %f540, %f528, %f463;
	fma.rn.f32 	%f544, %f540, %f530, %f464;
	fma.rn.f32 	%f545, %f540, %f532, %f465;
	fma.rn.f32 	%f546, %f540, %f534, %f466;
	fma.rn.f32 	%f547, %f540, %f536, %f467;
	fma.rn.f32 	%f548, %f540, %f538, %f468;
	ld.shared.f32 	%f549, [%r41+2072];
	fma.rn.f32 	%f550, %f549, %f524, %f470;
	fma.rn.f32 	%f551, %f549, %f526, %f471;
	fma.rn.f32 	%f552, %f549, %f528, %f472;
	fma.rn.f32 	%f553, %f549, %f530, %f473;
	fma.rn.f32 	%f554, %f549, %f532, %f474;
	fma.rn.f32 	%f555, %f549, %f534, %f475;
	fma.rn.f32 	%f556, %f549, %f536, %f476;
	fma.rn.f32 	%f557, %f549, %f538, %f477;
	ld.shared.f32 	%f558, [%r41+2076];
	fma.rn.f32 	%f559, %f558, %f524, %f479;
	fma.rn.f32 	%f560, %f558, %f526, %f480;
	fma.rn.f32 	%f561, %f558, %f528, %f481;
	fma.rn.f32 	%f562, %f558, %f530, %f482;
	fma.rn.f32 	%f563, %f558, %f532, %f483;
	fma.rn.f32 	%f564, %f558, %f534, %f484;
	fma.rn.f32 	%f565, %f558, %f536, %f485;
	fma.rn.f32 	%f566, %f558, %f538, %f486;
	ld.shared.f32 	%f567, [%r41+2080];
	fma.rn.f32 	%f568, %f567, %f524, %f488;
	fma.rn.f32 	%f569, %f567, %f526, %f489;
	fma.rn.f32 	%f570, %f567, %f528, %f490;
	fma.rn.f32 	%f571, %f567, %f530, %f491;
	fma.rn.f32 	%f572, %f567, %f532, %f492;
	fma.rn.f32 	%f573, %f567, %f534, %f493;
	fma.rn.f32 	%f574, %f567, %f536, %f494;
	fma.rn.f32 	%f575, %f567, %f538, %f495;
	ld.shared.f32 	%f576, [%r41+2084];
	fma.rn.f32 	%f577, %f576, %f524, %f497;
	fma.rn.f32 	%f578, %f576, %f526, %f498;
	fma.rn.f32 	%f579, %f576, %f528, %f499;
	fma.rn.f32 	%f580, %f576, %f530, %f500;
	fma.rn.f32 	%f581, %f576, %f532, %f501;
	fma.rn.f32 	%f582, %f576, %f534, %f502;
	fma.rn.f32 	%f583, %f576, %f536, %f503;
	fma.rn.f32 	%f584, %f576, %f538, %f504;
	ld.shared.f32 	%f585, [%r41+2088];
	fma.rn.f32 	%f586, %f585, %f524, %f506;
	fma.rn.f32 	%f587, %f585, %f526, %f507;
	fma.rn.f32 	%f588, %f585, %f528, %f508;
	fma.rn.f32 	%f589, %f585, %f530, %f509;
	fma.rn.f32 	%f590, %f585, %f532, %f510;
	fma.rn.f32 	%f591, %f585, %f534, %f511;
	fma.rn.f32 	%f592, %f585, %f536, %f512;
	fma.rn.f32 	%f593, %f585, %f538, %f513;
	ld.shared.f32 	%f594, [%r41+2092];
	fma.rn.f32 	%f595, %f594, %f524, %f515;
	fma.rn.f32 	%f596, %f594, %f526, %f516;
	fma.rn.f32 	%f597, %f594, %f528, %f517;
	fma.rn.f32 	%f598, %f594, %f530, %f518;
	fma.rn.f32 	%f599, %f594, %f532, %f519;
	fma.rn.f32 	%f600, %f594, %f534, %f520;
	fma.rn.f32 	%f601, %f594, %f536, %f521;
	fma.rn.f32 	%f602, %f594, %f538, %f522;
	ld.shared.f32 	%f603, [%r41+2580];
	ld.shared.f32 	%f604, [%r45+2580];
	fma.rn.f32 	%f605, %f603, %f604, %f525;
	ld.shared.f32 	%f606, [%r45+2584];
	fma.rn.f32 	%f607, %f603, %f606, %f527;
	ld.shared.f32 	%f608, [%r45+2588];
	fma.rn.f32 	%f609, %f603, %f608, %f529;
	ld.shared.f32 	%f610, [%r45+2592];
	fma.rn.f32 	%f611, %f603, %f610, %f531;
	ld.shared.f32 	%f612, [%r45+2596];
	fma.rn.f32 	%f613, %f603, %f612, %f533;
	ld.shared.f32 	%f614, [%r45+2600];
	fma.rn.f32 	%f615, %f603, %f614, %f535;
	ld.shared.f32 	%f616, [%r45+2604];
	fma.rn.f32 	%f617, %f603, %f616, %f537;
	ld.shared.f32 	%f618, [%r45+2608];
	fma.rn.f32 	%f619, %f603, %f618, %f539;
	ld.shared.f32 	%f620, [%r41+2584];
	fma.rn.f32 	%f621, %f620, %f604, %f541;
	fma.rn.f32 	%f622, %f620, %f606, %f542;
	fma.rn.f32 	%f623, %f620, %f608, %f543;
	fma.rn.f32 	%f624, %f620, %f610, %f544;
	fma.rn.f32 	%f625, %f620, %f612, %f545;
	fma.rn.f32 	%f626, %f620, %f614, %f546;
	fma.rn.f32 	%f627, %f620, %f616, %f547;
	fma.rn.f32 	%f628, %f620, %f618, %f548;
	ld.shared.f32 	%f629, [%r41+2588];
	fma.rn.f32 	%f630, %f629, %f604, %f550;
	fma.rn.f32 	%f631, %f629, %f606, %f551;
	fma.rn.f32 	%f632, %f629, %f608, %f552;
	fma.rn.f32 	%f633, %f629, %f610, %f553;
	fma.rn.f32 	%f634, %f629, %f612, %f554;
	fma.rn.f32 	%f635, %f629, %f614, %f555;
	fma.rn.f32 	%f636, %f629, %f616, %f556;
	fma.rn.f32 	%f637, %f629, %f618, %f557;
	ld.shared.f32 	%f638, [%r41+2592];
	fma.rn.f32 	%f639, %f638, %f604, %f559;
	fma.rn.f32 	%f640, %f638, %f606, %f560;
	fma.rn.f32 	%f641, %f638, %f608, %f561;
	fma.rn.f32 	%f642, %f638, %f610, %f562;
	fma.rn.f32 	%f643, %f638, %f612, %f563;
	fma.rn.f32 	%f644, %f638, %f614, %f564;
	fma.rn.f32 	%f645, %f638, %f616, %f565;
	fma.rn.f32 	%f646, %f638, %f618, %f566;
	ld.shared.f32 	%f647, [%r41+2596];
	fma.rn.f32 	%f648, %f647, %f604, %f568;
	fma.rn.f32 	%f649, %f647, %f606, %f569;
	fma.rn.f32 	%f650, %f647, %f608, %f570;
	fma.rn.f32 	%f651, %f647, %f610, %f571;
	fma.rn.f32 	%f652, %f647, %f612, %f572;
	fma.rn.f32 	%f653, %f647, %f614, %f573;
	fma.rn.f32 	%f654, %f647, %f616, %f574;
	fma.rn.f32 	%f655, %f647, %f618, %f575;
	ld.shared.f32 	%f656, [%r41+2600];
	fma.rn.f32 	%f657, %f656, %f604, %f577;
	fma.rn.f32 	%f658, %f656, %f606, %f578;
	fma.rn.f32 	%f659, %f656, %f608, %f579;
	fma.rn.f32 	%f660, %f656, %f610, %f580;
	fma.rn.f32 	%f661, %f656, %f612, %f581;
	fma.rn.f32 	%f662, %f656, %f614, %f582;
	fma.rn.f32 	%f663, %f656, %f616, %f583;
	fma.rn.f32 	%f664, %f656, %f618, %f584;
	ld.shared.f32 	%f665, [%r41+2604];
	fma.rn.f32 	%f666, %f665, %f604, %f586;
	fma.rn.f32 	%f667, %f665, %f606, %f587;
	fma.rn.f32 	%f668, %f665, %f608, %f588;
	fma.rn.f32 	%f669, %f665, %f610, %f589;
	fma.rn.f32 	%f670, %f665, %f612, %f590;
	fma.rn.f32 	%f671, %f665, %f614, %f591;
	fma.rn.f32 	%f672, %f665, %f616, %f592;
	fma.rn.f32 	%f673, %f665, %f618, %f593;
	ld.shared.f32 	%f674, [%r41+2608];
	fma.rn.f32 	%f675, %f674, %f604, %f595;
	fma.rn.f32 	%f676, %f674, %f606, %f596;
	fma.rn.f32 	%f677, %f674, %f608, %f597;
	fma.rn.f32 	%f678, %f674, %f610, %f598;
	fma.rn.f32 	%f679, %f674, %f612, %f599;
	fma.rn.f32 	%f680, %f674, %f614, %f600;
	fma.rn.f32 	%f681, %f674, %f616, %f601;
	fma.rn.f32 	%f682, %f674, %f618, %f602;
	ld.shared.f32 	%f683, [%r41+3096];
	ld.shared.f32 	%f684, [%r45+3096];
	fma.rn.f32 	%f685, %f683, %f684, %f605;
	ld.shared.f32 	%f686, [%r45+3100];
	fma.rn.f32 	%f687, %f683, %f686, %f607;
	ld.shared.f32 	%f688, [%r45+3104];
	fma.rn.f32 	%f689, %f683, %f688, %f609;
	ld.shared.f32 	%f690, [%r45+3108];
	fma.rn.f32 	%f691, %f683, %f690, %f611;
	ld.shared.f32 	%f692, [%r45+3112];
	fma.rn.f32 	%f693, %f683, %f692, %f613;
	ld.shared.f32 	%f694, [%r45+3116];
	fma.rn.f32 	%f695, %f683, %f694, %f615;
	ld.shared.f32 	%f696, [%r45+3120];
	fma.rn.f32 	%f697, %f683, %f696, %f617;
	ld.shared.f32 	%f698, [%r45+3124];
	fma.rn.f32 	%f699, %f683, %f698, %f619;
	ld.shared.f32 	%f700, [%r41+3100];
	fma.rn.f32 	%f701, %f700, %f684, %f621;
	fma.rn.f32 	%f702, %f700, %f686, %f622;
	fma.rn.f32 	%f703, %f700, %f688, %f623;
	fma.rn.f32 	%f704, %f700, %f690, %f624;
	fma.rn.f32 	%f705, %f700, %f692, %f625;
	fma.rn.f32 	%f706, %f700, %f694, %f626;
	fma.rn.f32 	%f707, %f700, %f696, %f627;
	fma.rn.f32 	%f708, %f700, %f698, %f628;
	ld.shared.f32 	%f709, [%r41+3104];
	fma.rn.f32 	%f710, %f709, %f684, %f630;
	fma.rn.f32 	%f711, %f709, %f686, %f631;
	fma.rn.f32 	%f712, %f709, %f688, %f632;
	fma.rn.f32 	%f713, %f709, %f690, %f633;
	fma.rn.f32 	%f714, %f709, %f692, %f634;
	fma.rn.f32 	%f715, %f709, %f694, %f635;
	fma.rn.f32 	%f716, %f709, %f696, %f636;
	fma.rn.f32 	%f717, %f709, %f698, %f637;
	ld.shared.f32 	%f718, [%r41+3108];
	fma.rn.f32 	%f719, %f718, %f684, %f639;
	fma.rn.f32 	%f720, %f718, %f686, %f640;
	fma.rn.f32 	%f721, %f718, %f688, %f641;
	fma.rn.f32 	%f722, %f718, %f690, %f642;
	fma.rn.f32 	%f723, %f718, %f692, %f643;
	fma.rn.f32 	%f724, %f718, %f694, %f644;
	fma.rn.f32 	%f725, %f718, %f696, %f645;
	fma.rn.f32 	%f726, %f718, %f698, %f646;
	ld.shared.f32 	%f727, [%r41+3112];
	fma.rn.f32 	%f728, %f727, %f684, %f648;
	fma.rn.f32 	%f729, %f727, %f686, %f649;
	fma.rn.f32 	%f730, %f727, %f688, %f650;
	fma.rn.f32 	%f731, %f727, %f690, %f651;
	fma.rn.f32 	%f732, %f727, %f692, %f652;
	fma.rn.f32 	%f733, %f727, %f694, %f653;
	fma.rn.f32 	%f734, %f727, %f696, %f654;
	fma.rn.f32 	%f735, %f727, %f698, %f655;
	ld.shared.f32 	%f736, [%r41+3116];
	fma.rn.f32 	%f737, %f736, %f684, %f657;
	fma.rn.f32 	%f738, %f736, %f686, %f658;
	fma.rn.f32 	%f739, %f736, %f688, %f659;
	fma.rn.f32 	%f740, %f736, %f690, %f660;
	fma.rn.f32 	%f741, %f736, %f692, %f661;
	fma.rn.f32 	%f742, %f736, %f694, %f662;
	fma.rn.f32 	%f743, %f736, %f696, %f663;
	fma.rn.f32 	%f744, %f736, %f698, %f664;
	ld.shared.f32 	%f745, [%r41+3120];
	fma.rn.f32 	%f746, %f745, %f684, %f666;
	fma.rn.f32 	%f747, %f745, %f686, %f667;
	fma.rn.f32 	%f748, %f745, %f688, %f668;
	fma.rn.f32 	%f749, %f745, %f690, %f669;
	fma.rn.f32 	%f750, %f745, %f692, %f670;
	fma.rn.f32 	%f751, %f745, %f694, %f671;
	fma.rn.f32 	%f752, %f745, %f696, %f672;
	fma.rn.f32 	%f753, %f745, %f698, %f673;
	ld.shared.f32 	%f754, [%r41+3124];
	fma.rn.f32 	%f755, %f754, %f684, %f675;
	fma.rn.f32 	%f756, %f754, %f686, %f676;
	fma.rn.f32 	%f757, %f754, %f688, %f677;
	fma.rn.f32 	%f758, %f754, %f690, %f678;
	fma.rn.f32 	%f759, %f754, %f692, %f679;
	fma.rn.f32 	%f760, %f754, %f694, %f680;
	fma.rn.f32 	%f761, %f754, %f696, %f681;
	fma.rn.f32 	%f762, %f754, %f698, %f682;
	ld.shared.f32 	%f763, [%r41+3612];
	ld.shared.f32 	%f764, [%r45+3612];
	fma.rn.f32 	%f906, %f763, %f764, %f685;
	ld.shared.f32 	%f765, [%r45+3616];
	fma.rn.f32 	%f905, %f763, %f765, %f687;
	ld.shared.f32 	%f766, [%r45+3620];
	fma.rn.f32 	%f904, %f763, %f766, %f689;
	ld.shared.f32 	%f767, [%r45+3624];
	fma.rn.f32 	%f903, %f763, %f767, %f691;
	ld.shared.f32 	%f768, [%r45+3628];
	fma.rn.f32 	%f902, %f763, %f768, %f693;
	ld.shared.f32 	%f769, [%r45+3632];
	fma.rn.f32 	%f901, %f763, %f769, %f695;
	ld.shared.f32 	%f770, [%r45+3636];
	fma.rn.f32 	%f900, %f763, %f770, %f697;
	ld.shared.f32 	%f771, [%r45+3640];
	fma.rn.f32 	%f899, %f763, %f771, %f699;
	ld.shared.f32 	%f772, [%r41+3616];
	fma.rn.f32 	%f898, %f772, %f764, %f701;
	fma.rn.f32 	%f897, %f772, %f765, %f702;
	fma.rn.f32 	%f896, %f772, %f766, %f703;
	fma.rn.f32 	%f895, %f772, %f767, %f704;
	fma.rn.f32 	%f894, %f772, %f768, %f705;
	fma.rn.f32 	%f893, %f772, %f769, %f706;
	fma.rn.f32 	%f892, %f772, %f770, %f707;
	fma.rn.f32 	%f891, %f772, %f771, %f708;
	ld.shared.f32 	%f773, [%r41+3620];
	fma.rn.f32 	%f890, %f773, %f764, %f710;
	fma.rn.f32 	%f889, %f773, %f765, %f711;
	fma.rn.f32 	%f888, %f773, %f766, %f712;
	fma.rn.f32 	%f887, %f773, %f767, %f713;
	fma.rn.f32 	%f886, %f773, %f768, %f714;
	fma.rn.f32 	%f885, %f773, %f769, %f715;
	fma.rn.f32 	%f884, %f773, %f770, %f716;
	fma.rn.f32 	%f883, %f773, %f771, %f717;
	ld.shared.f32 	%f774, [%r41+3624];
	fma.rn.f32 	%f882, %f774, %f764, %f719;
	fma.rn.f32 	%f881, %f774, %f765, %f720;
	fma.rn.f32 	%f880, %f774, %f766, %f721;
	fma.rn.f32 	%f879, %f774, %f767, %f722;
	fma.rn.f32 	%f878, %f774, %f768, %f723;
	fma.rn.f32 	%f877, %f774, %f769, %f724;
	fma.rn.f32 	%f876, %f774, %f770, %f725;
	fma.rn.f32 	%f875, %f774, %f771, %f726;
	ld.shared.f32 	%f775, [%r41+3628];
	fma.rn.f32 	%f874, %f775, %f764, %f728;
	fma.rn.f32 	%f873, %f775, %f765, %f729;
	fma.rn.f32 	%f872, %f775, %f766, %f730;
	fma.rn.f32 	%f871, %f775, %f767, %f731;
	fma.rn.f32 	%f870, %f775, %f768, %f732;
	fma.rn.f32 	%f869, %f775, %f769, %f733;
	fma.rn.f32 	%f868, %f775, %f770, %f734;
	fma.rn.f32 	%f867, %f775, %f771, %f735;
	ld.shared.f32 	%f776, [%r41+3632];
	fma.rn.f32 	%f866, %f776, %f764, %f737;
	fma.rn.f32 	%f865, %f776, %f765, %f738;
	fma.rn.f32 	%f864, %f776, %f766, %f739;
	fma.rn.f32 	%f863, %f776, %f767, %f740;
	fma.rn.f32 	%f862, %f776, %f768, %f741;
	fma.rn.f32 	%f861, %f776, %f769, %f742;
	fma.rn.f32 	%f860, %f776, %f770, %f743;
	fma.rn.f32 	%f859, %f776, %f771, %f744;
	ld.shared.f32 	%f777, [%r41+3636];
	fma.rn.f32 	%f858, %f777, %f764, %f746;
	fma.rn.f32 	%f857, %f777, %f765, %f747;
	fma.rn.f32 	%f856, %f777, %f766, %f748;
	fma.rn.f32 	%f855, %f777, %f767, %f749;
	fma.rn.f32 	%f854, %f777, %f768, %f750;
	fma.rn.f32 	%f853, %f777, %f769, %f751;
	fma.rn.f32 	%f852, %f777, %f770, %f752;
	fma.rn.f32 	%f851, %f777, %f771, %f753;
	ld.shared.f32 	%f778, [%r41+3640];
	fma.rn.f32 	%f850, %f778, %f764, %f755;
	fma.rn.f32 	%f849, %f778, %f765, %f756;
	fma.rn.f32 	%f848, %f778, %f766, %f757;
	fma.rn.f32 	%f847, %f778, %f767, %f758;
	fma.rn.f32 	%f846, %f778, %f768, %f759;
	fma.rn.f32 	%f845, %f778, %f769, %f760;
	fma.rn.f32 	%f844, %f778, %f770, %f761;
	fma.rn.f32 	%f843, %f778, %f771, %f762;
	bar.sync 	0;
	add.s32 	%r63, %r63, 1;
	setp.eq.s32 	%p2, %r63, 0;
	add.s32 	%r62, %r62, 8;
	shl.b32 	%r46, %r59, 3;
	add.s32 	%r61, %r61, %r46;
	@%p2 bra 	$L__BB0_3;
	bra.uni 	$L__BB0_2;
$L__BB0_3:
	ld.param.u64 	%rd23, [_Z6m_gemmiiiPfS_S__param_5];
	ld.param.u32 	%r60, [_Z6m_gemmiiiPfS_S__param_2];
	cvta.to.global.u64 	%rd10, %rd23;
	mov.u32 	%r47, %tid.y;
	shl.b32 	%r48, %r47, 3;
	mov.u32 	%r49, %ctaid.y;
	shl.b32 	%r50, %r49, 7;
	add.s32 	%r51, %r50, %r48;
	mov.u32 	%r52, %tid.x;
	shl.b32 	%r53, %r52, 3;
	mov.u32 	%r54, %ctaid.x;
	shl.b32 	%r55, %r54, 7;
	add.s32 	%r56, %r55, %r53;
	mad.lo.s32 	%r57, %r51, %r60, %r56;
	mul.wide.s32 	%rd11, %r57, 4;
	add.s64 	%rd12, %rd10, %rd11;
	st.global.v4.f32 	[%rd12], {%f906, %f905, %f904, %f903};
	st.global.v4.f32 	[%rd12+16], {%f902, %f901, %f900, %f899};
	mul.wide.s32 	%rd13, %r60, 4;
	add.s64 	%rd14, %rd12, %rd13;
	st.global.v4.f32 	[%rd14], {%f898, %f897, %f896, %f895};
	st.global.v4.f32 	[%rd14+16], {%f894, %f893, %f892, %f891};
	add.s64 	%rd15, %rd14, %rd13;
	st.global.v4.f32 	[%rd15], {%f890, %f889, %f888, %f887};
	st.global.v4.f32 	[%rd15+16], {%f886, %f885, %f884, %f883};
	add.s64 	%rd16, %rd15, %rd13;
	st.global.v4.f32 	[%rd16], {%f882, %f881, %f880, %f879};
	st.global.v4.f32 	[%rd16+16], {%f878, %f877, %f876, %f875};
	add.s64 	%rd17, %rd16, %rd13;
	st.global.v4.f32 	[%rd17], {%f874, %f873, %f872, %f871};
	st.global.v4.f32 	[%rd17+16], {%f870, %f869, %f868, %f867};
	add.s64 	%rd18, %rd17, %rd13;
	st.global.v4.f32 	[%rd18], {%f866, %f865, %f864, %f863};
	st.global.v4.f32 	[%rd18+16], {%f862, %f861, %f860, %f859};
	add.s64 	%rd19, %rd18, %rd13;
	st.global.v4.f32 	[%rd19], {%f858, %f857, %f856, %f855};
	st.global.v4.f32 	[%rd19+16], {%f854, %f853, %f852, %f851};
	add.s64 	%rd20, %rd19, %rd13;
	st.global.v4.f32 	[%rd20], {%f850, %f849, %f848, %f847};
	st.global.v4.f32 	[%rd20+16], {%f846, %f845, %f844, %f843};
	ret;

}
	// .globl	_Z8m_gemmv3PfS_S_iii
.visible .entry _Z8m_gemmv3PfS_S_iii(
	.param .u64 .ptr .align 1 _Z8m_gemmv3PfS_S_iii_param_0,
	.param .u64 .ptr .align 1 _Z8m_gemmv3PfS_S_iii_param_1,
	.param .u64 .ptr .align 1 _Z8m_gemmv3PfS_S_iii_param_2,
	.param .u32 _Z8m_gemmv3PfS_S_iii_param_3,
	.param .u32 _Z8m_gemmv3PfS_S_iii_param_4,
	.param .u32 _Z8m_gemmv3PfS_S_iii_param_5
)
{
	.reg .pred 	%p<3>;
	.reg .b32 	%r<89>;
	.reg .b32 	%f<851>;
	.reg .b64 	%rd<31>;
	// demoted variable
	.shared .align 4 .b8 _ZZ8m_gemmv3PfS_S_iiiE6sa_mem[8192];
	// demoted variable
	.shared .align 4 .b8 _ZZ8m_gemmv3PfS_S_iiiE6sb_mem[8192];
	ld.param.u64 	%rd1, [_Z8m_gemmv3PfS_S_iii_param_0];
	ld.param.u64 	%rd2, [_Z8m_gemmv3PfS_S_iii_param_1];
	ld.param.u32 	%r23, [_Z8m_gemmv3PfS_S_iii_param_4];
	ld.param.u32 	%r24, [_Z8m_gemmv3PfS_S_iii_param_5];
	cvta.to.global.u64 	%rd4, %rd2;
	cvta.to.global.u64 	%rd5, %rd1;
	mov.u32 	%r26, %ctaid.y;
	mov.u32 	%r27, %ctaid.x;
	mov.u32 	%r1, %tid.y;
	mov.u32 	%r2, %tid.x;
	mov.u32 	%r28, %ntid.x;
	mad.lo.s32 	%r29, %r1, %r28, %r2;
	shr.u32 	%r3, %r29, 1;
	shl.b32 	%r30, %r29, 2;
	and.b32  	%r4, %r30, 4;
	shr.u32 	%r5, %r29, 5;
	and.b32  	%r6, %r30, 124;
	shl.b32 	%r7, %r26, 7;
	add.s32 	%r31, %r7, %r3;
	shl.b32 	%r8, %r27, 7;
	mad.lo.s32 	%r9, %r24, %r31, %r4;
	mul.wide.s32 	%rd6, %r9, 4;
	add.s64 	%rd7, %rd5, %rd6;
	ld.global.nc.v4.f32 	{%f98, %f99, %f100, %f101}, [%rd7];
	mad.lo.s32 	%r32, %r23, %r5, %r6;
	mul.wide.s32 	%rd8, %r32, 4;
	add.s64 	%rd9, %rd4, %rd8;
	ld.global.nc.v4.f32 	{%f102, %f103, %f104, %f105}, [%rd9];
	shl.b32 	%r33, %r29, 11;
	and.b32  	%r34, %r33, 2048;
	mov.u32 	%r35, _ZZ8m_gemmv3PfS_S_iiiE6sa_mem;
	add.s32 	%r36, %r35, %r34;
	shl.b32 	%r37, %r3, 2;
	add.s32 	%r38, %r36, %r37;
	st.shared.f32 	[%r38], %f98;
	st.shared.f32 	[%r38+512], %f99;
	st.shared.f32 	[%r38+1024], %f100;
	st.shared.f32 	[%r38+1536], %f101;
	shl.b32 	%r39, %r5, 9;
	mov.u32 	%r40, _ZZ8m_gemmv3PfS_S_iiiE6sb_mem;
	add.s32 	%r41, %r40, %r39;
	shl.b32 	%r42, %r29, 4;
	and.b32  	%r43, %r42, 496;
	add.s32 	%r10, %r41, %r43;
	st.shared.v4.f32 	[%r10], {%f102, %f103, %f104, %f105};
	bar.sync 	0;
	setp.lt.s32 	%p1, %r24, 9;
	mov.b32 	%r88, 0;
	@%p1 bra 	$L__BB1_3;
	add.s32 	%r45, %r24, 7;
	shr.u32 	%r46, %r45, 3;
	neg.s32 	%r86, %r46;
	add.s32 	%r85, %r9, 8;
	add.s32 	%r47, %r5, 8;
	mad.lo.s32 	%r48, %r23, %r47, %r8;
	add.s32 	%r84, %r48, %r6;
	mov.b32 	%r87, 1;
$L__BB1_2:
	mov.u32 	%r88, %r87;
	ld.param.u64 	%rd29, [_Z8m_gemmv3PfS_S_iii_param_1];
	ld.param.u64 	%rd28, [_Z8m_gemmv3PfS_S_iii_param_0];
	mul.wide.s32 	%rd10, %r85, 4;
	cvta.to.global.u64 	%rd11, %rd28;
	add.s64 	%rd12, %rd11, %rd10;
	xor.b32  	%r87, %r88, 1;
	ld.global.nc.v4.f32 	{%f107, %f108, %f109, %f110}, [%rd12];
	cvta.to.global.u64 	%rd13, %rd29;
	mul.wide.s32 	%rd14, %r84, 4;
	add.s64 	%rd15, %rd13, %rd14;
	ld.global.nc.v4.f32 	{%f111, %f112, %f113, %f114}, [%rd15];
	shl.b32 	%r49, %r88, 12;
	xor.b32  	%r50, %r49, 4096;
	mov.u32 	%r51, _ZZ8m_gemmv3PfS_S_iiiE6sa_mem;
	add.s32 	%r52, %r51, %r50;
	mov.u32 	%r53, _ZZ8m_gemmv3PfS_S_iiiE6sb_mem;
	add.s32 	%r54, %r53, %r50;
	shl.b32 	%r55, %r1, 4;
	add.s32 	%r56, %r52, %r55;
	ld.shared.v4.f32 	{%f115, %f116, %f117, %f118}, [%r56];
	shl.b32 	%r57, %r2, 4;
	add.s32 	%r58, %r54, %r57;
	ld.shared.v4.f32 	{%f119, %f120, %f121, %f122}, [%r58];
	ld.shared.v4.f32 	{%f123, %f124, %f125, %f126}, [%r58+256];
	fma.rn.f32 	%f127, %f115, %f119, %f850;
	fma.rn.f32 	%f128, %f115, %f120, %f849;
	fma.rn.f32 	%f129, %f115, %f121, %f848;
	fma.rn.f32 	%f130, %f115, %f122, %f847;
	fma.rn.f32 	%f131, %f115, %f123, %f846;
	fma.rn.f32 	%f132, %f115, %f124, %f845;
	fma.rn.f32 	%f133, %f115, %f125, %f844;
	fma.rn.f32 	%f134, %f115, %f126, %f843;
	fma.rn.f32 	%f135, %f116, %f119, %f842;
	fma.rn.f32 	%f136, %f116, %f120, %f841;
	fma.rn.f32 	%f137, %f116, %f121, %f840;
	fma.rn.f32 	%f138, %f116, %f122, %f839;
	fma.rn.f32 	%f139, %f116, %f123, %f838;
	fma.rn.f32 	%f140, %f116, %f124, %f837;
	fma.rn.f32 	%f141, %f116, %f125, %f836;
	fma.rn.f32 	%f142, %f116, %f126, %f835;
	fma.rn.f32 	%f143, %f117, %f119, %f834;
	fma.rn.f32 	%f144, %f117, %f120, %f833;
	fma.rn.f32 	%f145, %f117, %f121, %f832;
	fma.rn.f32 	%f146, %f117, %f122, %f831;
	fma.rn.f32 	%f147, %f117, %f123, %f830;
	fma.rn.f32 	%f148, %f117, %f124, %f829;
	fma.rn.f32 	%f149, %f117, %f125, %f828;
	fma.rn.f32 	%f150, %f117, %f126, %f827;
	fma.rn.f32 	%f151, %f118, %f119, %f826;
	fma.rn.f32 	%f152, %f118, %f120, %f825;
	fma.rn.f32 	%f153, %f118, %f121, %f824;
	fma.rn.f32 	%f154, %f118, %f122, %f823;
	fma.rn.f32 	%f155, %f118, %f123, %f822;
	fma.rn.f32 	%f156, %f118, %f124, %f821;
	fma.rn.f32 	%f157, %f118, %f125, %f820;
	fma.rn.f32 	%f158, %f118, %f126, %f819;
	ld.shared.v4.f32 	{%f159, %f160, %f161, %f162}, [%r56+512];
	ld.shared.v4.f32 	{%f163, %f164, %f165, %f166}, [%r58+512];
	ld.shared.v4.f32 	{%f167, %f168, %f169, %f170}, [%r58+768];
	fma.rn.f32 	%f171, %f159, %f163, %f127;
	fma.rn.f32 	%f172, %f159, %f164, %f128;
	fma.rn.f32 	%f173, %f159, %f165, %f129;
	fma.rn.f32 	%f174, %f159, %f166, %f130;
	fma.rn.f32 	%f175, %f159, %f167, %f131;
	fma.rn.f32 	%f176, %f159, %f168, %f132;
	fma.rn.f32 	%f177, %f159, %f169, %f133;
	fma.rn.f32 	%f178, %f159, %f170, %f134;
	fma.rn.f32 	%f179, %f160, %f163, %f135;
	fma.rn.f32 	%f180, %f160, %f164, %f136;
	fma.rn.f32 	%f181, %f160, %f165, %f137;
	fma.rn.f32 	%f182, %f160, %f166, %f138;
	fma.rn.f32 	%f183, %f160, %f167, %f139;
	fma.rn.f32 	%f184, %f160, %f168, %f140;
	fma.rn.f32 	%f185, %f160, %f169, %f141;
	fma.rn.f32 	%f186, %f160, %f170, %f142;
	fma.rn.f32 	%f187, %f161, %f163, %f143;
	fma.rn.f32 	%f188, %f161, %f164, %f144;
	fma.rn.f32 	%f189, %f161, %f165, %f145;
	fma.rn.f32 	%f190, %f161, %f166, %f146;
	fma.rn.f32 	%f191, %f161, %f167, %f147;
	fma.rn.f32 	%f192, %f161, %f168, %f148;
	fma.rn.f32 	%f193, %f161, %f169, %f149;
	fma.rn.f32 	%f194, %f161, %f170, %f150;
	fma.rn.f32 	%f195, %f162, %f163, %f151;
	fma.rn.f32 	%f196, %f162, %f164, %f152;
	fma.rn.f32 	%f197, %f162, %f165, %f153;
	fma.rn.f32 	%f198, %f162, %f166, %f154;
	fma.rn.f32 	%f199, %f162, %f167, %f155;
	fma.rn.f32 	%f200, %f162, %f168, %f156;
	fma.rn.f32 	%f201, %f162, %f169, %f157;
	fma.rn.f32 	%f202, %f162, %f170, %f158;
	ld.shared.v4.f32 	{%f203, %f204, %f205, %f206}, [%r56+1024];
	ld.shared.v4.f32 	{%f207, %f208, %f209, %f210}, [%r58+1024];
	ld.shared.v4.f32 	{%f211, %f212, %f213, %f214}, [%r58+1280];
	fma.rn.f32 	%f215, %f203, %f207, %f171;
	fma.rn.f32 	%f216, %f203, %f208, %f172;
	fma.rn.f32 	%f217, %f203, %f209, %f173;
	fma.rn.f32 	%f218, %f203, %f210, %f174;
	fma.rn.f32 	%f219, %f203, %f211, %f175;
	fma.rn.f32 	%f220, %f203, %f212, %f176;
	fma.rn.f32 	%f221, %f203, %f213, %f177;
	fma.rn.f32 	%f222, %f203, %f214, %f178;
	fma.rn.f32 	%f223, %f204, %f207, %f179;
	fma.rn.f32 	%f224, %f204, %f208, %f180;
	fma.rn.f32 	%f225, %f204, %f209, %f181;
	fma.rn.f32 	%f226, %f204, %f210, %f182;
	fma.rn.f32 	%f227, %f204, %f211, %f183;
	fma.rn.f32 	%f228, %f204, %f212, %f184;
	fma.rn.f32 	%f229, %f204, %f213, %f185;
	fma.rn.f32 	%f230, %f204, %f214, %f186;
	fma.rn.f32 	%f231, %f205, %f207, %f187;
	fma.rn.f32 	%f232, %f205, %f208, %f188;
	fma.rn.f32 	%f233, %f205, %f209, %f189;
	fma.rn.f32 	%f234, %f205, %f210, %f190;
	fma.rn.f32 	%f235, %f205, %f211, %f191;
	fma.rn.f32 	%f236, %f205, %f212, %f192;
	fma.rn.f32 	%f237, %f205, %f213, %f193;
	fma.rn.f32 	%f238, %f205, %f214, %f194;
	fma.rn.f32 	%f239, %f206, %f207, %f195;
	fma.rn.f32 	%f240, %f206, %f208, %f196;
	fma.rn.f32 	%f241, %f206, %f209, %f197;
	fma.rn.f32 	%f242, %f206, %f210, %f198;
	fma.rn.f32 	%f243, %f206, %f211, %f199;
	fma.rn.f32 	%f244, %f206, %f212, %f200;
	fma.rn.f32 	%f245, %f206, %f213, %f201;
	fma.rn.f32 	%f246, %f206, %f214, %f202;
	ld.shared.v4.f32 	{%f247, %f248, %f249, %f250}, [%r56+1536];
	ld.shared.v4.f32 	{%f251, %f252, %f253, %f254}, [%r58+1536];
	ld.shared.v4.f32 	{%f255, %f256, %f257, %f258}, [%r58+1792];
	fma.rn.f32 	%f259, %f247, %f251, %f215;
	fma.rn.f32 	%f260, %f247, %f252, %f216;
	fma.rn.f32 	%f261, %f247, %f253, %f217;
	fma.rn.f32 	%f262, %f247, %f254, %f218;
	fma.rn.f32 	%f263, %f247, %f255, %f219;
	fma.rn.f32 	%f264, %f247, %f256, %f220;
	fma.rn.f32 	%f265, %f247, %f257, %f221;
	fma.rn.f32 	%f266, %f247, %f258, %f222;
	fma.rn.f32 	%f267, %f248, %f251, %f223;
	fma.rn.f32 	%f268, %f248, %f252, %f224;
	fma.rn.f32 	%f269, %f248, %f253, %f225;
	fma.rn.f32 	%f270, %f248, %f254, %f226;
	fma.rn.f32 	%f271, %f248, %f255, %f227;
	fma.rn.f32 	%f272, %f248, %f256, %f228;
	fma.rn.f32 	%f273, %f248, %f257, %f229;
	fma.rn.f32 	%f274, %f248, %f258, %f230;
	fma.rn.f32 	%f275, %f249, %f251, %f231;
	fma.rn.f32 	%f276, %f249, %f252, %f232;
	fma.rn.f32 	%f277, %f249, %f253, %f233;
	fma.rn.f32 	%f278, %f249, %f254, %f234;
	fma.rn.f32 	%f279, %f249, %f255, %f235;
	fma.rn.f32 	%f280, %f249, %f256, %f236;
	fma.rn.f32 	%f281, %f249, %f257, %f237;
	fma.rn.f32 	%f282, %f249, %f258, %f238;
	fma.rn.f32 	%f283, %f250, %f251, %f239;
	fma.rn.f32 	%f284, %f250, %f252, %f240;
	fma.rn.f32 	%f285, %f250, %f253, %f241;
	fma.rn.f32 	%f286, %f250, %f254, %f242;
	fma.rn.f32 	%f287, %f250, %f255, %f243;
	fma.rn.f32 	%f288, %f250, %f256, %f244;
	fma.rn.f32 	%f289, %f250, %f257, %f245;
	fma.rn.f32 	%f290, %f250, %f258, %f246;
	ld.shared.v4.f32 	{%f291, %f292, %f293, %f294}, [%r56+2048];
	ld.shared.v4.f32 	{%f295, %f296, %f297, %f298}, [%r58+2048];
	ld.shared.v4.f32 	{%f299, %f300, %f301, %f302}, [%r58+2304];
	fma.rn.f32 	%f303, %f291, %f295, %f259;
	fma.rn.f32 	%f304, %f291, %f296, %f260;
	fma.rn.f32 	%f305, %f291, %f297, %f261;
	fma.rn.f32 	%f306, %f291, %f298, %f262;
	fma.rn.f32 	%f307, %f291, %f299, %f263;
	fma.rn.f32 	%f308, %f291, %f300, %f264;
	fma.rn.f32 	%f309, %f291, %f301, %f265;
	fma.rn.f32 	%f310, %f291, %f302, %f266;
	fma.rn.f32 	%f311, %f292, %f295, %f267;
	fma.rn.f32 	%f312, %f292, %f296, %f268;
	fma.rn.f32 	%f313, %f292, %f297, %f269;
	fma.rn.f32 	%f314, %f292, %f298, %f270;
	fma.rn.f32 	%f315, %f292, %f299, %f271;
	fma.rn.f32 	%f316, %f292, %f300, %f272;
	fma.rn.f32 	%f317, %f292, %f301, %f273;
	fma.rn.f32 	%f318, %f292, %f302, %f274;
	fma.rn.f32 	%f319, %f293, %f295, %f275;
	fma.rn.f32 	%f320, %f293, %f296, %f276;
	fma.rn.f32 	%f321, %f293, %f297, %f277;
	fma.rn.f32 	%f322, %f293, %f298, %f278;
	fma.rn.f32 	%f323, %f293, %f299, %f279;
	fma.rn.f32 	%f324, %f293, %f300, %f280;
	fma.rn.f32 	%f325, %f293, %f301, %f281;
	fma.rn.f32 	%f326, %f293, %f302, %f282;
	fma.rn.f32 	%f327, %f294, %f295, %f283;
	fma.rn.f32 	%f328, %f294, %f296, %f284;
	fma.rn.f32 	%f329, %f294, %f297, %f285;
	fma.rn.f32 	%f330, %f294, %f298, %f286;
	fma.rn.f32 	%f331, %f294, %f299, %f287;
	fma.rn.f32 	%f332, %f294, %f300, %f288;
	fma.rn.f32 	%f333, %f294, %f301, %f289;
	fma.rn.f32 	%f334, %f294, %f302, %f290;
	ld.shared.v4.f32 	{%f335, %f336, %f337, %f338}, [%r56+2560];
	ld.shared.v4.f32 	{%f339, %f340, %f341, %f342}, [%r58+2560];
	ld.shared.v4.f32 	{%f343, %f344, %f345, %f346}, [%r58+2816];
	fma.rn.f32 	%f347, %f335, %f339, %f303;
	fma.rn.f32 	%f348, %f335, %f340, %f304;
	fma.rn.f32 	%f349, %f335, %f341, %f305;
	fma.rn.f32 	%f350, %f335, %f342, %f306;
	fma.rn.f32 	%f351, %f335, %f343, %f307;
	fma.rn.f32 	%f352, %f335, %f344, %f308;
	fma.rn.f32 	%f353, %f335, %f345, %f309;
	fma.rn.f32 	%f354, %f335, %f346, %f310;
	fma.rn.f32 	%f355, %f336, %f339, %f311;
	fma.rn.f32 	%f356, %f336, %f340, %f312;
	fma.rn.f32 	%f357, %f336, %f341, %f313;
	fma.rn.f32 	%f358, %f336, %f342, %f314;
	fma.rn.f32 	%f359, %f336, %f343, %f315;
	fma.rn.f32 	%f360, %f336, %f344, %f316;
	fma.rn.f32 	%f361, %f336, %f345, %f317;
	fma.rn.f32 	%f362, %f336, %f346, %f318;
	fma.rn.f32 	%f363, %f337, %f339, %f319;
	fma.rn.f32 	%f364, %f337, %f340, %f320;
	fma.rn.f32 	%f365, %f337, %f341, %f321;
	fma.rn.f32 	%f366, %f337, %f342, %f322;
	fma.rn.f32 	%f367, %f337, %f343, %f323;
	fma.rn.f32 	%f368, %f337, %f344, %f324;
	fma.rn.f32 	%f369, %f337, %f345, %f325;
	fma.rn.f32 	%f370, %f337, %f346, %f326;
	fma.rn.f32 	%f371, %f338, %f339, %f327;
	fma.rn.f32 	%f372, %f338, %f340, %f328;
	fma.rn.f32 	%f373, %f338, %f341, %f329;
	fma.rn.f32 	%f374, %f338, %f342, %f330;
	fma.rn.f32 	%f375, %f338, %f343, %f331;
	fma.rn.f32 	%f376, %f338, %f344, %f332;
	fma.rn.f32 	%f377, %f338, %f345, %f333;
	fma.rn.f32 	%f378, %f338, %f346, %f334;
	ld.shared.v4.f32 	{%f379, %f380, %f381, %f382}, [%r56+3072];
	ld.shared.v4.f32 	{%f383, %f384, %f385, %f386}, [%r58+3072];
	ld.shared.v4.f32 	{%f387, %f388, %f389, %f390}, [%r58+3328];
	fma.rn.f32 	%f391, %f379, %f383, %f347;
	fma.rn.f32 	%f392, %f379, %f384, %f348;
	fma.rn.f32 	%f393, %f379, %f385, %f349;
	fma.rn.f32 	%f394, %f379, %f386, %f350;
	fma.rn.f32 	%f395, %f379, %f387, %f351;
	fma.rn.f32 	%f396, %f379, %f388, %f352;
	fma.rn.f32 	%f397, %f379, %f389, %f353;
	fma.rn.f32 	%f398, %f379, %f390, %f354;
	fma.rn.f32 	%f399, %f380, %f383, %f355;
	fma.rn.f32 	%f400, %f380, %f384, %f356;
	fma.rn.f32 	%f401, %f380, %f385, %f357;
	fma.rn.f32 	%f402, %f380, %f386, %f358;
	fma.rn.f32 	%f403, %f380, %f387, %f359;
	fma.rn.f32 	%f404, %f380, %f388, %f360;
	fma.rn.f32 	%f405, %f380, %f389, %f361;
	fma.rn.f32 	%f406, %f380, %f390, %f362;
	fma.rn.f32 	%f407, %f381, %f383, %f363;
	fma.rn.f32 	%f408, %f381, %f384, %f364;
	fma.rn.f32 	%f409, %f381, %f385, %f365;
	fma.rn.f32 	%f410, %f381, %f386, %f366;
	fma.rn.f32 	%f411, %f381, %f387, %f367;
	fma.rn.f32 	%f412, %f381, %f388, %f368;
	fma.rn.f32 	%f413, %f381, %f389, %f369;
	fma.rn.f32 	%f414, %f381, %f390, %f370;
	fma.rn.f32 	%f415, %f382, %f383, %f371;
	fma.rn.f32 	%f416, %f382, %f384, %f372;
	fma.rn.f32 	%f417, %f382, %f385, %f373;
	fma.rn.f32 	%f418, %f382, %f386, %f374;
	fma.rn.f32 	%f419, %f382, %f387, %f375;
	fma.rn.f32 	%f420, %f382, %f388, %f376;
	fma.rn.f32 	%f421, %f382, %f389, %f377;
	fma.rn.f32 	%f422, %f382, %f390, %f378;
	ld.shared.v4.f32 	{%f423, %f424, %f425, %f426}, [%r56+3584];
	ld.shared.v4.f32 	{%f427, %f428, %f429, %f430}, [%r58+3584];
	ld.shared.v4.f32 	{%f431, %f432, %f433, %f434}, [%r58+3840];
	fma.rn.f32 	%f850, %f423, %f427, %f391;
	fma.rn.f32 	%f849, %f423, %f428, %f392;
	fma.rn.f32 	%f848, %f423, %f429, %f393;
	fma.rn.f32 	%f847, %f423, %f430, %f394;
	fma.rn.f32 	%f846, %f423, %f431, %f395;
	fma.rn.f32 	%f845, %f423, %f432, %f396;
	fma.rn.f32 	%f844, %f423, %f433, %f397;
	fma.rn.f32 	%f843, %f423, %f434, %f398;
	fma.rn.f32 	%f842, %f424, %f427, %f399;
	fma.rn.f32 	%f841, %f424, %f428, %f400;
	fma.rn.f32 	%f840, %f424, %f429, %f401;
	fma.rn.f32 	%f839, %f424, %f430, %f402;
	fma.rn.f32 	%f838, %f424, %f431, %f403;
	fma.rn.f32 	%f837, %f424, %f432, %f404;
	fma.rn.f32 	%f836, %f424, %f433, %f405;
	fma.rn.f32 	%f835, %f424, %f434, %f406;
	fma.rn.f32 	%f834, %f425, %f427, %f407;
	fma.rn.f32 	%f833, %f425, %f428, %f408;
	fma.rn.f32 	%f832, %f425, %f429, %f409;
	fma.rn.f32 	%f831, %f425, %f430, %f410;
	fma.rn.f32 	%f830, %f425, %f431, %f411;
	fma.rn.f32 	%f829, %f425, %f432, %f412;
	fma.rn.f32 	%f828, %f425, %f433, %f413;
	fma.rn.f32 	%f827, %f425, %f434, %f414;
	fma.rn.f32 	%f826, %f426, %f427, %f415;
	fma.rn.f32 	%f825, %f426, %f428, %f416;
	fma.rn.f32 	%f824, %f426, %f429, %f417;
	fma.rn.f32 	%f823, %f426, %f430, %f418;
	fma.rn.f32 	%f822, %f426, %f431, %f419;
	fma.rn.f32 	%f821, %f426, %f432, %f420;
	fma.rn.f32 	%f820, %f426, %f433, %f421;
	fma.rn.f32 	%f819, %f426, %f434, %f422;
	add.s32 	%r59, %r51, %r49;
	shl.b32 	%r60, %r4, 9;
	add.s32 	%r61, %r59, %r60;
	shl.b32 	%r62, %r3, 2;
	add.s32 	%r63, %r61, %r62;
	st.shared.f32 	[%r63], %f107;
	st.shared.f32 	[%r63+512], %f108;
	st.shared.f32 	[%r63+1024], %f109;
	st.shared.f32 	[%r63+1536], %f110;
	add.s32 	%r64, %r10, %r49;
	st.shared.v4.f32 	[%r64], {%f111, %f112, %f113, %f114};
	bar.sync 	0;
	add.s32 	%r86, %r86, 1;
	add.s32 	%r85, %r85, 8;
	shl.b32 	%r65, %r23, 3;
	add.s32 	%r84, %r84, %r65;
	setp.ne.s32 	%p2, %r86, -1;
	@%p2 bra 	$L__BB1_2;
$L__BB1_3:
	ld.param.u64 	%rd30, [_Z8m_gemmv3PfS_S_iii_param_2];
	cvta.to.global.u64 	%rd16, %rd30;
	shl.b32 	%r66, %r88, 12;
	mov.u32 	%r67, _ZZ8m_gemmv3PfS_S_iiiE6sa_mem;
	add.s32 	%r68, %r67, %r66;
	shl.b32 	%r69, %r1, 4;
	mov.u32 	%r70, _ZZ8m_gemmv3PfS_S_iiiE6sb_mem;
	add.s32 	%r71, %r70, %r66;
	shl.b32 	%r72, %r2, 4;
	shl.b32 	%r73, %r2, 2;
	add.s32 	%r74, %r68, %r69;
	ld.shared.v4.f32 	{%f435, %f436, %f437, %f438}, [%r74];
	add.s32 	%r75, %r71, %r72;
	ld.shared.v4.f32 	{%f439, %f440, %f441, %f442}, [%r75];
	ld.shared.v4.f32 	{%f443, %f444, %f445, %f446}, [%r75+256];
	fma.rn.f32 	%f447, %f435, %f439, %f850;
	fma.rn.f32 	%f448, %f435, %f440, %f849;
	fma.rn.f32 	%f449, %f435, %f441, %f848;
	fma.rn.f32 	%f450, %f435, %f442, %f847;
	fma.rn.f32 	%f451, %f435, %f443, %f846;
	fma.rn.f32 	%f452, %f435, %f444, %f845;
	fma.rn.f32 	%f453, %f435, %f445, %f844;
	fma.rn.f32 	%f454, %f435, %f446, %f843;
	fma.rn.f32 	%f455, %f436, %f439, %f842;
	fma.rn.f32 	%f456, %f436, %f440, %f841;
	fma.rn.f32 	%f457, %f436, %f441, %f840;
	fma.rn.f32 	%f458, %f436, %f442, %f839;
	fma.rn.f32 	%f459, %f436, %f443, %f838;
	fma.rn.f32 	%f460, %f436, %f444, %f837;
	fma.rn.f32 	%f461, %f436, %f445, %f836;
	fma.rn.f32 	%f462, %f436, %f446, %f835;
	fma.rn.f32 	%f463, %f437, %f439, %f834;
	fma.rn.f32 	%f464, %f437, %f440, %f833;
	fma.rn.f32 	%f465, %f437, %f441, %f832;
	fma.rn.f32 	%f466, %f437, %f442, %f831;
	fma.rn.f32 	%f467, %f437, %f443, %f830;
	fma.rn.f32 	%f468, %f437, %f444, %f829;
	fma.rn.f32 	%f469, %f437, %f445, %f828;
	fma.rn.f32 	%f470, %f437, %f446, %f827;
	fma.rn.f32 	%f471, %f438, %f439, %f826;
	fma.rn.f32 	%f472, %f438, %f440, %f825;
	fma.rn.f32 	%f473, %f438, %f441, %f824;
	fma.rn.f32 	%f474, %f438, %f442, %f823;
	fma.rn.f32 	%f475, %f438, %f443, %f822;
	fma.rn.f32 	%f476, %f438, %f444, %f821;
	fma.rn.f32 	%f477, %f438, %f445, %f820;
	fma.rn.f32 	%f478, %f438, %f446, %f819;
	ld.shared.v4.f32 	{%f479, %f480, %f481, %f482}, [%r74+512];
	ld.shared.v4.f32 	{%f483, %f484, %f485, %f486}, [%r75+512];
	ld.shared.v4.f32 	{%f487, %f488, %f489, %f490}, [%r75+768];
	fma.rn.f32 	%f491, %f479, %f483, %f447;
	fma.rn.f32 	%f492, %f479, %f484, %f448;
	fma.rn.f32 	%f493, %f479, %f485, %f449;
	fma.rn.f32 	%f494, %f479, %f486, %f450;
	fma.rn.f32 	%f495, %f479, %f487, %f451;
	fma.rn.f32 	%f496, %f479, %f488, %f452;
	fma.rn.f32 	%f497, %f479, %f489, %f453;
	fma.rn.f32 	%f498, %f479, %f490, %f454;
	fma.rn.f32 	%f499, %f480, %f483, %f455;
	fma.rn.f32 	%f500, %f480, %f484, %f456;
	fma.rn.f32 	%f501, %f480, %f485, %f457;
	fma.rn.f32 	%f502, %f480, %f486, %f458;
	fma.rn.f32 	%f503, %f480, %f487, %f459;
	fma.rn.f32 	%f504, %f480, %f488, %f460;
	fma.rn.f32 	%f505, %f480, %f489, %f461;
	fma.rn.f32 	%f506, %f480, %f490, %f462;
	fma.rn.f32 	%f507, %f481, %f483, %f463;
	fma.rn.f32 	%f508, %f481, %f484, %f464;
	fma.rn.f32 	%f509, %f481, %f485, %f465;
	fma.rn.f32 	%f510, %f481, %f486, %f466;
	fma.rn.f32 	%f511, %f481, %f487, %f467;
	fma.rn.f32 	%f512, %f481, %f488, %f468;
	fma.rn.f32 	%f513, %f481, %f489, %f469;
	fma.rn.f32 	%f514, %f481, %f490, %f470;
	fma.rn.f32 	%f515, %f482, %f483, %f471;
	fma.rn.f32 	%f516, %f482, %f484, %f472;
	fma.rn.f32 	%f517, %f482, %f485, %f473;
	fma.rn.f32 	%f518, %f482, %f486, %f474;
	fma.rn.f32 	%f519, %f482, %f487, %f475;
	fma.rn.f32 	%f520, %f482, %f488, %f476;
	fma.rn.f32 	%f521, %f482, %f489, %f477;
	fma.rn.f32 	%f522, %f482, %f490, %f478;
	ld.shared.v4.f32 	{%f523, %f524, %f525, %f526}, [%r74+1024];
	ld.shared.v4.f32 	{%f527, %f528, %f529, %f530}, [%r75+1024];
	ld.shared.v4.f32 	{%f531, %f532, %f533, %f534}, [%r75+1280];
	fma.rn.f32 	%f535, %f523, %f527, %f491;
	fma.rn.f32 	%f536, %f523, %f528, %f492;
	fma.rn.f32 	%f537, %f523, %f529, %f493;
	fma.rn.f32 	%f538, %f523, %f530, %f494;
	fma.rn.f32 	%f539, %f523, %f531, %f495;
	fma.rn.f32 	%f540, %f523, %f532, %f496;
	fma.rn.f32 	%f541, %f523, %f533, %f497;
	fma.rn.f32 	%f542, %f523, %f534, %f498;
	fma.rn.f32 	%f543, %f524, %f527, %f499;
	fma.rn.f32 	%f544, %f524, %f528, %f500;
	fma.rn.f32 	%f545, %f524, %f529, %f501;
	fma.rn.f32 	%f546, %f524, %f530, %f502;
	fma.rn.f32 	%f547, %f524, %f531, %f503;
	fma.rn.f32 	%f548, %f524, %f532, %f504;
	fma.rn.f32 	%f549, %f524, %f533, %f505;
	fma.rn.f32 	%f550, %f524, %f534, %f506;
	fma.rn.f32 	%f551, %f525, %f527, %f507;
	fma.rn.f32 	%f552, %f525, %f528, %f508;
	fma.rn.f32 	%f553, %f525, %f529, %f509;
	fma.rn.f32 	%f554, %f525, %f530, %f510;
	fma.rn.f32 	%f555, %f525, %f531, %f511;
	fma.rn.f32 	%f556, %f525, %f532, %f512;
	fma.rn.f32 	%f557, %f525, %f533, %f513;
	fma.rn.f32 	%f558, %f525, %f534, %f514;
	fma.rn.f32 	%f559, %f526, %f527, %f515;
	fma.rn.f32 	%f560, %f526, %f528, %f516;
	fma.rn.f32 	%f561, %f526, %f529, %f517;
	fma.rn.f32 	%f562, %f526, %f530, %f518;
	fma.rn.f32 	%f563, %f526, %f531, %f519;
	fma.rn.f32 	%f564, %f526, %f532, %f520;
	fma.rn.f32 	%f565, %f526, %f533, %f521;
	fma.rn.f32 	%f566, %f526, %f534, %f522;
	ld.shared.v4.f32 	{%f567, %f568, %f569, %f570}, [%r74+1536];
	ld.shared.v4.f32 	{%f571, %f572, %f573, %f574}, [%r75+1536];
	ld.shared.v4.f32 	{%f575, %f576, %f577, %f578}, [%r75+1792];
	fma.rn.f32 	%f579, %f567, %f571, %f535;
	fma.rn.f32 	%f580, %f567, %f572, %f536;
	fma.rn.f32 	%f581, %f567, %f573, %f537;
	fma.rn.f32 	%f582, %f567, %f574, %f538;
	fma.rn.f32 	%f583, %f567, %f575, %f539;
	fma.rn.f32 	%f584, %f567, %f576, %f540;
	fma.rn.f32 	%f585, %f567, %f577, %f541;
	fma.rn.f32 	%f586, %f567, %f578, %f542;
	fma.rn.f32 	%f587, %f568, %f571, %f543;
	fma.rn.f32 	%f588, %f568, %f572, %f544;
	fma.rn.f32 	%f589, %f568, %f573, %f545;
	fma.rn.f32 	%f590, %f568, %f574, %f546;
	fma.rn.f32 	%f591, %f568, %f575, %f547;
	fma.rn.f32 	%f592, %f568, %f576, %f548;
	fma.rn.f32 	%f593, %f568, %f577, %f549;
	fma.rn.f32 	%f594, %f568, %f578, %f550;
	fma.rn.f32 	%f595, %f569, %f571, %f551;
	fma.rn.f32 	%f596, %f569, %f572, %f552;
	fma.rn.f32 	%f597, %f569, %f573, %f553;
	fma.rn.f32 	%f598, %f569, %f574, %f554;
	fma.rn.f32 	%f599, %f569, %f575, %f555;
	fma.rn.f32 	%f600, %f569, %f576, %f556;
	fma.rn.f32 	%f601, %f569, %f577, %f557;
	fma.rn.f32 	%f602, %f569, %f578, %f558;
	fma.rn.f32 	%f603, %f570, %f571, %f559;
	fma.rn.f32 	%f604, %f570, %f572, %f560;
	fma.rn.f32 	%f605, %f570, %f573, %f561;
	fma.rn.f32 	%f606, %f570, %f574, %f562;
	fma.rn.f32 	%f607, %f570, %f575, %f563;
	fma.rn.f32 	%f608, %f570, %f576, %f564;
	fma.rn.f32 	%f609, %f570, %f577, %f565;
	fma.rn.f32 	%f610, %f570, %f578, %f566;
	ld.shared.v4.f32 	{%f611, %f612, %f613, %f614}, [%r74+2048];
	ld.shared.v4.f32 	{%f615, %f616, %f617, %f618}, [%r75+2048];
	ld.shared.v4.f32 	{%f619, %f620, %f621, %f622}, [%r75+2304];
	fma.rn.f32 	%f623, %f611, %f615, %f579;
	fma.rn.f32 	%f624, %f611, %f616, %f580;
	fma.rn.f32 	%f625, %f611, %f617, %f581;
	fma.rn.f32 	%f626, %f611, %f618, %f582;
	fma.rn.f32 	%f627, %f611, %f619, %f583;
	fma.rn.f32 	%f628, %f611, %f620, %f584;
	fma.rn.f32 	%f629, %f611, %f621, %f585;
	fma.rn.f32 	%f630, %f611, %f622, %f586;
	fma.rn.f32 	%f631, %f612, %f615, %f587;
	fma.rn.f32 	%f632, %f612, %f616, %f588;
	fma.rn.f32 	%f633, %f612, %f617, %f589;
	fma.rn.f32 	%f634, %f612, %f618, %f590;
	fma.rn.f32 	%f635, %f612, %f619, %f591;
	fma.rn.f32 	%f636, %f612, %f620, %f592;
	fma.rn.f32 	%f637, %f612, %f621, %f593;
	fma.rn.f32 	%f638, %f612, %f622, %f594;
	fma.rn.f32 	%f639, %f613, %f615, %f595;
	fma.rn.f32 	%f640, %f613, %f616, %f596;
	fma.rn.f32 	%f641, %f613, %f617, %f597;
	fma.rn.f32 	%f642, %f613, %f618, %f598;
	fma.rn.f32 	%f643, %f613, %f619, %f599;
	fma.rn.f32 	%f644, %f613, %f620, %f600;
	fma.rn.f32 	%f645, %f613, %f621, %f601;
	fma.rn.f32 	%f646, %f613, %f622, %f602;
	fma.rn.f32 	%f647, %f614, %f615, %f603;
	fma.rn.f32 	%f648, %f614, %f616, %f604;
	fma.rn.f32 	%f649, %f614, %f617, %f605;
	fma.rn.f32 	%f650, %f614, %f618, %f606;
	fma.rn.f32 	%f651, %f614, %f619, %f607;
	fma.rn.f32 	%f652, %f614, %f620, %f608;
	fma.rn.f32 	%f653, %f614, %f621, %f609;
	fma.rn.f32 	%f654, %f614, %f622, %f610;
	ld.shared.v4.f32 	{%f655, %f656, %f657, %f658}, [%r74+2560];
	ld.shared.v4.f32 	{%f659, %f660, %f661, %f662}, [%r75+2560];
	ld.shared.v4.f32 	{%f663, %f664, %f665, %f666}, [%r75+2816];
	fma.rn.f32 	%f667, %f655, %f659, %f623;
	fma.rn.f32 	%f668, %f655, %f660, %f624;
	fma.rn.f32 	%f669, %f655, %f661, %f625;
	fma.rn.f32 	%f670, %f655, %f662, %f626;
	fma.rn.f32 	%f671, %f655, %f663, %f627;
	fma.rn.f32 	%f672, %f655, %f664, %f628;
	fma.rn.f32 	%f673, %f655, %f665, %f629;
	fma.rn.f32 	%f674, %f655, %f666, %f630;
	fma.rn.f32 	%f675, %f656, %f659, %f631;
	fma.rn.f32 	%f676, %f656, %f660, %f632;
	fma.rn.f32 	%f677, %f656, %f661, %f633;
	fma.rn.f32 	%f678, %f656, %f662, %f634;
	fma.rn.f32 	%f679, %f656, %f663, %f635;
	fma.rn.f32 	%f680, %f656, %f664, %f636;
	fma.rn.f32 	%f681, %f656, %f665, %f637;
	fma.rn.f32 	%f682, %f656, %f666, %f638;
	fma.rn.f32 	%f683, %f657, %f659, %f639;
	fma.rn.f32 	%f684, %f657, %f660, %f640;
	fma.rn.f32 	%f685, %f657, %f661, %f641;
	fma.rn.f32 	%f686, %f657, %f662, %f642;
	fma.rn.f32 	%f687, %f657, %f663, %f643;
	fma.rn.f32 	%f688, %f657, %f664, %f644;
	fma.rn.f32 	%f689, %f657, %f665, %f645;
	fma.rn.f32 	%f690, %f657, %f666, %f646;
	fma.rn.f32 	%f691, %f658, %f659, %f647;
	fma.rn.f32 	%f692, %f658, %f660, %f648;
	fma.rn.f32 	%f693, %f658, %f661, %f649;
	fma.rn.f32 	%f694, %f658, %f662, %f650;
	fma.rn.f32 	%f695, %f658, %f663, %f651;
	fma.rn.f32 	%f696, %f658, %f664, %f652;
	fma.rn.f32 	%f697, %f658, %f665, %f653;
	fma.rn.f32 	%f698, %f658, %f666, %f654;
	ld.shared.v4.f32 	{%f699, %f700, %f701, %f702}, [%r74+3072];
	ld.shared.v4.f32 	{%f703, %f704, %f705, %f706}, [%r75+3072];
	ld.shared.v4.f32 	{%f707, %f708, %f709, %f710}, [%r75+3328];
	fma.rn.f32 	%f711, %f699, %f703, %f667;
	fma.rn.f32 	%f712, %f699, %f704, %f668;
	fma.rn.f32 	%f713, %f699, %f705, %f669;
	fma.rn.f32 	%f714, %f699, %f706, %f670;
	fma.rn.f32 	%f715, %f699, %f707, %f671;
	fma.rn.f32 	%f716, %f699, %f708, %f672;
	fma.rn.f32 	%f717, %f699, %f709, %f673;
	fma.rn.f32 	%f718, %f699, %f710, %f674;
	fma.rn.f32 	%f719, %f700, %f703, %f675;
	fma.rn.f32 	%f720, %f700, %f704, %f676;
	fma.rn.f32 	%f721, %f700, %f705, %f677;
	fma.rn.f32 	%f722, %f700, %f706, %f678;
	fma.rn.f32 	%f723, %f700, %f707, %f679;
	fma.rn.f32 	%f724, %f700, %f708, %f680;
	fma.rn.f32 	%f725, %f700, %f709, %f681;
	fma.rn.f32 	%f726, %f700, %f710, %f682;
	fma.rn.f32 	%f727, %f701, %f703, %f683;
	fma.rn.f32 	%f728, %f701, %f704, %f684;
	fma.rn.f32 	%f729, %f701, %f705, %f685;
	fma.rn.f32 	%f730, %f701, %f706, %f686;
	fma.rn.f32 	%f731, %f701, %f707, %f687;
	fma.rn.f32 	%f732, %f701, %f708, %f688;
	fma.rn.f32 	%f733, %f701, %f709, %f689;
	fma.rn.f32 	%f734, %f701, %f710, %f690;
	fma.rn.f32 	%f735, %f702, %f703, %f691;
	fma.rn.f32 	%f736, %f702, %f704, %f692;
	fma.rn.f32 	%f737, %f702, %f705, %f693;
	fma.rn.f32 	%f738, %f702, %f706, %f694;
	fma.rn.f32 	%f739, %f702, %f707, %f695;
	fma.rn.f32 	%f740, %f702, %f708, %f696;
	fma.rn.f32 	%f741, %f702, %f709, %f697;
	fma.rn.f32 	%f742, %f702, %f710, %f698;
	ld.shared.v4.f32 	{%f743, %f744, %f745, %f746}, [%r74+3584];
	ld.shared.v4.f32 	{%f747, %f748, %f749, %f750}, [%r75+3584];
	ld.shared.v4.f32 	{%f751, %f752, %f753, %f754}, [%r75+3840];
	fma.rn.f32 	%f755, %f743, %f747, %f711;
	fma.rn.f32 	%f756, %f743, %f748, %f712;
	fma.rn.f32 	%f757, %f743, %f749, %f713;
	fma.rn.f32 	%f758, %f743, %f750, %f714;
	fma.rn.f32 	%f759, %f743, %f751, %f715;
	fma.rn.f32 	%f760, %f743, %f752, %f716;
	fma.rn.f32 	%f761, %f743, %f753, %f717;
	fma.rn.f32 	%f762, %f743, %f754, %f718;
	fma.rn.f32 	%f763, %f744, %f747, %f719;
	fma.rn.f32 	%f764, %f744, %f748, %f720;
	fma.rn.f32 	%f765, %f744, %f749, %f721;
	fma.rn.f32 	%f766, %f744, %f750, %f722;
	fma.rn.f32 	%f767, %f744, %f751, %f723;
	fma.rn.f32 	%f768, %f744, %f752, %f724;
	fma.rn.f32 	%f769, %f744, %f753, %f725;
	fma.rn.f32 	%f770, %f744, %f754, %f726;
	fma.rn.f32 	%f771, %f745, %f747, %f727;
	fma.rn.f32 	%f772, %f745, %f748, %f728;
	fma.rn.f32 	%f773, %f745, %f749, %f729;
	fma.rn.f32 	%f774, %f745, %f750, %f730;
	fma.rn.f32 	%f775, %f745, %f751, %f731;
	fma.rn.f32 	%f776, %f745, %f752, %f732;
	fma.rn.f32 	%f777, %f745, %f753, %f733;
	fma.rn.f32 	%f778, %f745, %f754, %f734;
	fma.rn.f32 	%f779, %f746, %f747, %f735;
	fma.rn.f32 	%f780, %f746, %f748, %f736;
	fma.rn.f32 	%f781, %f746, %f749, %f737;
	fma.rn.f32 	%f782, %f746, %f750, %f738;
	fma.rn.f32 	%f783, %f746, %f751, %f739;
	fma.rn.f32 	%f784, %f746, %f752, %f740;
	fma.rn.f32 	%f785, %f746, %f753, %f741;
	fma.rn.f32 	%f786, %f746, %f754, %f742;
	bar.sync 	0;
	mov.u32 	%r76, %ctaid.x;
	shl.b32 	%r77, %r76, 7;
	add.s32 	%r78, %r77, %r73;
	shl.b32 	%r79, %r1, 2;
	add.s32 	%r80, %r7, %r79;
	mad.lo.s32 	%r81, %r80, %r23, %r78;
	mul.wide.s32 	%rd17, %r81, 4;
	add.s64 	%rd18, %rd16, %rd17;
	st.global.v4.f32 	[%rd18], {%f755, %f756, %f757, %f758};
	st.global.v4.f32 	[%rd18+256], {%f759, %f760, %f761, %f762};
	mul.wide.s32 	%rd19, %r23, 4;
	add.s64 	%rd20, %rd18, %rd19;
	st.global.v4.f32 	[%rd20], {%f763, %f764, %f765, %f766};
	st.global.v4.f32 	[%rd20+256], {%f767, %f768, %f769, %f770};
	add.s64 	%rd21, %rd20, %rd19;
	st.global.v4.f32 	[%rd21], {%f771, %f772, %f773, %f774};
	st.global.v4.f32 	[%rd21+256], {%f775, %f776, %f777, %f778};
	add.s64 	%rd22, %rd21, %rd19;
	st.global.v4.f32 	[%rd22], {%f779, %f780, %f781, %f782};
	st.global.v4.f32 	[%rd22+256], {%f783, %f784, %f785, %f786};
	add.s32 	%r82, %r80, 64;
	mad.lo.s32 	%r83, %r82, %r23, %r78;
	mul.wide.s32 	%rd23, %r83, 4;
	add.s64 	%rd24, %rd16, %rd23;
	st.global.v4.f32 	[%rd24], {%f755, %f756, %f757, %f758};
	st.global.v4.f32 	[%rd24+256], {%f759, %f760, %f761, %f762};
	add.s64 	%rd25, %rd24, %rd19;
	st.global.v4.f32 	[%rd25], {%f763, %f764, %f765, %f766};
	st.global.v4.f32 	[%rd25+256], {%f767, %f768, %f769, %f770};
	add.s64 	%rd26, %rd25, %rd19;
	st.global.v4.f32 	[%rd26], {%f771, %f772, %f773, %f774};
	st.global.v4.f32 	[%rd26+256], {%f775, %f776, %f777, %f778};
	add.s64 	%rd27, %rd26, %rd19;
	st.global.v4.f32 	[%rd27], {%f779, %f780, %f781, %f782};
	st.global.v4.f32 	[%rd27+256], {%f783, %f784, %f785, %f786};
	ret;

}
	// .globl	_Z9easy_gemmPfS_S_iii
.visible .entry _Z9easy_gemmPfS_S_iii(
	.param .u64 .ptr .align 1 _Z9easy_gemmPfS_S_iii_param_0,
	.param .u64 .ptr .align 1 _Z9easy_gemmPfS_S_iii_param_1,
	.param .u64 .ptr .align 1 _Z9easy_gemmPfS_S_iii_param_2,
	.param .u32 _Z9easy_gemmPfS_S_iii_param_3,
	.param .u32 _Z9easy_gemmPfS_S_iii_param_4,
	.param .u32 _Z9easy_gemmPfS_S_iii_param_5
)
{
	.reg .pred 	%p<10>;
	.reg .b32 	%r<34>;
	.reg .b32 	%f<68>;
	.reg .b64 	%rd<53>;

	ld.param.u64 	%rd7, [_Z9easy_gemmPfS_S_iii_param_0];
	ld.param.u64 	%rd8, [_Z9easy_gemmPfS_S_iii_param_1];
	ld.param.u64 	%rd6, [_Z9easy_gemmPfS_S_iii_param_2];
	ld.param.u32 	%r18, [_Z9easy_gemmPfS_S_iii_param_4];
	ld.param.u32 	%r19, [_Z9easy_gemmPfS_S_iii_param_5];
	cvta.to.global.u64 	%rd1, %rd8;
	cvta.to.global.u64 	%rd2, %rd7;
	mov.u32 	%r1, %ctaid.x;
	mov.u32 	%r2, %tid.x;
	setp.lt.s32 	%p1, %r19, 1;
	mov.f32 	%f67, 0f00000000;
	@%p1 bra 	$L__BB2_12;
	mul.lo.s32 	%r3, %r19, %r1;
	and.b32  	%r4, %r19, 7;
	setp.lt.u32 	%p2, %r19, 8;
	mov.f32 	%f67, 0f00000000;
	mov.b32 	%r32, 0;
	@%p2 bra 	$L__BB2_4;
	and.b32  	%r32, %r19, 2147483640;
	neg.s32 	%r30, %r32;
	shl.b32 	%r7, %r18, 3;
	mul.wide.u32 	%rd9, %r3, 4;
	add.s64 	%rd10, %rd9, %rd2;
	add.s64 	%rd52, %rd10, 16;
	mov.f32 	%f67, 0f00000000;
	mul.wide.s32 	%rd13, %r18, 4;
	mov.u32 	%r29, %r2;
$L__BB2_3:
	.pragma "nounroll";
	ld.global.nc.f32 	%f17, [%rd52+-16];
	mul.wide.s32 	%rd11, %r29, 4;
	add.s64 	%rd12, %rd1, %rd11;
	ld.global.nc.f32 	%f18, [%rd12];
	fma.rn.f32 	%f19, %f17, %f18, %f67;
	ld.global.nc.f32 	%f20, [%rd52+-12];
	add.s64 	%rd14, %rd12, %rd13;
	ld.global.nc.f32 	%f21, [%rd14];
	fma.rn.f32 	%f22, %f20, %f21, %f19;
	ld.global.nc.f32 	%f23, [%rd52+-8];
	add.s64 	%rd15, %rd14, %rd13;
	ld.global.nc.f32 	%f24, [%rd15];
	fma.rn.f32 	%f25, %f23, %f24, %f22;
	ld.global.nc.f32 	%f26, [%rd52+-4];
	add.s64 	%rd16, %rd15, %rd13;
	ld.global.nc.f32 	%f27, [%rd16];
	fma.rn.f32 	%f28, %f26, %f27, %f25;
	ld.global.nc.f32 	%f29, [%rd52];
	add.s64 	%rd17, %rd16, %rd13;
	ld.global.nc.f32 	%f30, [%rd17];
	fma.rn.f32 	%f31, %f29, %f30, %f28;
	ld.global.nc.f32 	%f32, [%rd52+4];
	add.s64 	%rd18, %rd17, %rd13;
	ld.global.nc.f32 	%f33, [%rd18];
	fma.rn.f32 	%f34, %f32, %f33, %f31;
	ld.global.nc.f32 	%f35, [%rd52+8];
	add.s64 	%rd19, %rd18, %rd13;
	ld.global.nc.f32 	%f36, [%rd19];
	fma.rn.f32 	%f37, %f35, %f36, %f34;
	ld.global.nc.f32 	%f38, [%rd52+12];
	add.s64 	%rd20, %rd19, %rd13;
	ld.global.nc.f32 	%f39, [%rd20];
	fma.rn.f32 	%f67, %f38, %f39, %f37;
	add.s32 	%r30, %r30, 8;
	add.s32 	%r29, %r29, %r7;
	add.s64 	%rd52, %rd52, 32;
	setp.ne.s32 	%p3, %r30, 0;
	@%p3 bra 	$L__BB2_3;
$L__BB2_4:
	setp.eq.s32 	%p4, %r4, 0;
	@%p4 bra 	$L__BB2_12;
	and.b32  	%r13, %r19, 3;
	setp.lt.u32 	%p5, %r4, 4;
	@%p5 bra 	$L__BB2_7;
	add.s32 	%r21, %r32, %r3;
	mul.wide.u32 	%rd21, %r21, 4;
	add.s64 	%rd22, %rd2, %rd21;
	ld.global.nc.f32 	%f41, [%rd22];
	mad.lo.s32 	%r22, %r32, %r18, %r2;
	mul.wide.s32 	%rd23, %r22, 4;
	add.s64 	%rd24, %rd1, %rd23;
	ld.global.nc.f32 	%f42, [%rd24];
	fma.rn.f32 	%f43, %f41, %f42, %f67;
	cvt.u64.u32 	%rd25, %r3;
	cvt.u64.u32 	%rd26, %r32;
	add.s64 	%rd27, %rd26, %rd25;
	shl.b64 	%rd28, %rd27, 2;
	add.s64 	%rd29, %rd2, %rd28;
	ld.global.nc.f32 	%f44, [%rd29+4];
	mul.wide.s32 	%rd30, %r18, 4;
	add.s64 	%rd31, %rd24, %rd30;
	ld.global.nc.f32 	%f45, [%rd31];
	fma.rn.f32 	%f46, %f44, %f45, %f43;
	ld.global.nc.f32 	%f47, [%rd29+8];
	add.s64 	%rd32, %rd31, %rd30;
	ld.global.nc.f32 	%f48, [%rd32];
	fma.rn.f32 	%f49, %f47, %f48, %f46;
	ld.global.nc.f32 	%f50, [%rd29+12];
	add.s64 	%rd33, %rd32, %rd30;
	ld.global.nc.f32 	%f51, [%rd33];
	fma.rn.f32 	%f67, %f50, %f51, %f49;
	add.s32 	%r32, %r32, 4;
$L__BB2_7:
	setp.eq.s32 	%p6, %r13, 0;
	@%p6 bra 	$L__BB2_12;
	setp.eq.s32 	%p7, %r13, 1;
	@%p7 bra 	$L__BB2_10;
	add.s32 	%r23, %r32, %r3;
	mul.wide.u32 	%rd34, %r23, 4;
	add.s64 	%rd35, %rd2, %rd34;
	ld.global.nc.f32 	%f53, [%rd35];
	mad.lo.s32 	%r24, %r32, %r18, %r2;
	mul.wide.s32 	%rd36, %r24, 4;
	add.s64 	%rd37, %rd1, %rd36;
	ld.global.nc.f32 	%f54, [%rd37];
	fma.rn.f32 	%f55, %f53, %f54, %f67;
	cvt.u64.u32 	%rd38, %r3;
	cvt.u64.u32 	%rd39, %r32;
	add.s64 	%rd40, %rd39, %rd38;
	shl.b64 	%rd41, %rd40, 2;
	add.s64 	%rd42, %rd2, %rd41;
	ld.global.nc.f32 	%f56, [%rd42+4];
	mul.wide.s32 	%rd43, %r18, 4;
	add.s64 	%rd44, %rd37, %rd43;
	ld.global.nc.f32 	%f57, [%rd44];
	fma.rn.f32 	%f67, %f56, %f57, %f55;
	add.s32 	%r32, %r32, 2;
$L__BB2_10:
	and.b32  	%r25, %r19, 1;
	setp.eq.b32 	%p8, %r25, 1;
	not.pred 	%p9, %p8;
	@%p9 bra 	$L__BB2_12;
	add.s32 	%r26, %r32, %r3;
	mul.wide.u32 	%rd45, %r26, 4;
	add.s64 	%rd46, %rd2, %rd45;
	ld.global.nc.f32 	%f58, [%rd46];
	mad.lo.s32 	%r27, %r32, %r18, %r2;
	mul.wide.s32 	%rd47, %r27, 4;
	add.s64 	%rd48, %rd1, %rd47;
	ld.global.nc.f32 	%f59, [%rd48];
	fma.rn.f32 	%f67, %f58, %f59, %f67;
$L__BB2_12:
	cvta.to.global.u64 	%rd49, %rd6;
	mad.lo.s32 	%r28, %r18, %r1, %r2;
	mul.wide.s32 	%rd50, %r28, 4;
	add.s64 	%rd51, %rd49, %rd50;
	st.global.f32 	[%rd51], %f67;
	ret;

}


// ===== COMPILED SASS (sm_100) =====

	.target	sm_100

	.elftype	@"ET_EXEC"


//--------------------- .note.nv.tkinfo           --------------------------
	.section	.note.nv.tkinfo,"",@"SHT_NOTE"
	.sectionflags	@"SHF_NOTE_NV_TKINFO"
	.tkinfo
        /*0018*/ 	.word	0x00000002
        /*0030*/ 	.string	""
        /*0030*/ 	.string	"ptxas"
        /*0030*/ 	.string	"Cuda compilation tools, release 13.0, V13.0.88"
        /*0030*/ 	.string	"Build cuda_13.0.r13.0/compiler.36424714_0"
        /*0030*/ 	.string	"-arch sm_100 -m 64 "



//--------------------- .note.nv.cuinfo           --------------------------
	.section	.note.nv.cuinfo,"",@"SHT_NOTE"
	.sectionflags	@"SHF_NOTE_NV_CUINFO"
        /*0018*/ 	.short	0x0002
        /*001a*/ 	.short	0x0064
        /*001c*/ 	.short	0x0082
	.zero		2


//--------------------- .nv.info                  --------------------------
	.section	.nv.info,"",@"SHT_CUDA_INFO"
	.align	4


	//----- nvinfo : EIATTR_REGCOUNT
	.align		4
        /*0000*/ 	.byte	0x04, 0x2f
        /*0002*/ 	.short	(.L_6 - .L_5)
	.align		4
.L_5:
        /*0004*/ 	.word	index@(_Z6m_gemmiiiPfS_S_)
        /*0008*/ 	.word	0x0000007d


	//----- nvinfo : EIATTR_FRAME_SIZE
	.align		4
.L_6:
        /*000c*/ 	.byte	0x04, 0x11
        /*000e*/ 	.short	(.L_8 - .L_7)
	.align		4
.L_7:
        /*0010*/ 	.word	index@(_Z6m_gemmiiiPfS_S_)
        /*0014*/ 	.word	0x00000000


	//----- nvinfo : EIATTR_REGCOUNT
	.align		4
.L_8:
        /*0018*/ 	.byte	0x04, 0x2f
        /*001a*/ 	.short	(.L_10 - .L_9)
	.align		4
.L_9:
        /*001c*/ 	.word	index@(_Z8m_gemmv3PfS_S_iii)
        /*0020*/ 	.word	0x00000047


	//----- nvinfo : EIATTR_FRAME_SIZE
	.align		4
.L_10:
        /*0024*/ 	.byte	0x04, 0x11
        /*0026*/ 	.short	(.L_12 - .L_11)
	.align		4
.L_11:
        /*0028*/ 	.word	index@(_Z8m_gemmv3PfS_S_iii)
        /*002c*/ 	.word	0x00000000


	//----- nvinfo : EIATTR_REGCOUNT
	.align		4
.L_12:
        /*0030*/ 	.byte	0x04, 0x2f
        /*0032*/ 	.short	(.L_14 - .L_13)
	.align		4
.L_13:
        /*0034*/ 	.word	index@(_Z9easy_gemmPfS_S_iii)
        /*0038*/ 	.word	0x00000020


	//----- nvinfo : EIATTR_FRAME_SIZE
	.align		4
.L_14:
        /*003c*/ 	.byte	0x04, 0x11
        /*003e*/ 	.short	(.L_16 - .L_15)
	.align		4
.L_15:
        /*0040*/ 	.word	index@(_Z9easy_gemmPfS_S_iii)
        /*0044*/ 	.word	0x00000000


	//----- nvinfo : EIATTR_MIN_STACK_SIZE
	.align		4
.L_16:
        /*0048*/ 	.byte	0x04, 0x12
        /*004a*/ 	.short	(.L_18 - .L_17)
	.align		4
.L_17:
        /*004c*/ 	.word	index@(_Z9easy_gemmPfS_S_iii)
        /*0050*/ 	.word	0x00000000


	//----- nvinfo : EIATTR_MIN_STACK_SIZE
	.align		4
.L_18:
        /*0054*/ 	.byte	0x04, 0x12
        /*0056*/ 	.short	(.L_20 - .L_19)
	.align		4
.L_19:
        /*0058*/ 	.word	index@(_Z8m_gemmv3PfS_S_iii)
        /*005c*/ 	.word	0x00000000


	//----- nvinfo : EIATTR_MIN_STACK_SIZE
	.align		4
.L_20:
        /*0060*/ 	.byte	0x04, 0x12
        /*0062*/ 	.short	(.L_22 - .L_21)
	.align		4
.L_21:
        /*0064*/ 	.word	index@(_Z6m_gemmiiiPfS_S_)
        /*0068*/ 	.word	0x00000000
.L_22:


//--------------------- .nv.compat                --------------------------
	.section	.nv.compat,"",@"SHT_CUDA_COMPAT_INFO"
	.align	4
        /*0000*/ 	.byte	0x02, 0x09, 0x00, 0x00, 0x02, 0x02, 0x01, 0x00, 0x02, 0x05, 0x05, 0x00, 0x03, 0x07, 0x01, 0x01
        /*0010*/ 	.byte	0x02, 0x03, 0x00, 0x00, 0x02, 0x06, 0x01, 0x00, 0x04, 0x0b, 0x08, 0x00, 0x09, 0x00, 0x00, 0x00
        /*0020*/ 	.byte	0x00, 0x00, 0x00, 0x00


//--------------------- .nv.info._Z9easy_gemmPfS_S_iii --------------------------
	.section	.nv.info._Z9easy_gemmPfS_S_iii,"",@"SHT_CUDA_INFO"
	.sectionflags	@""
	.align	4


	//----- nvinfo : EIATTR_CUDA_API_VERSION
	.align		4
        /*0000*/ 	.byte	0x04, 0x37
        /*0002*/ 	.short	(.L_24 - .L_23)
.L_23:
        /*0004*/ 	.word	0x00000082


	//----- nvinfo : EIATTR_KPARAM_INFO
	.align		4
.L_24:
        /*0008*/ 	.byte	0x04, 0x17
        /*000a*/ 	.short	(.L_26 - .L_25)
.L_25:
        /*000c*/ 	.word	0x00000000
        /*0010*/ 	.short	0x0005
        /*0012*/ 	.short	0x0020
        /*0014*/ 	.byte	0x00, 0xf0, 0x11, 0x00


	//----- nvinfo : EIATTR_KPARAM_INFO
	.align		4
.L_26:
        /*0018*/ 	.byte	0x04, 0x17
        /*001a*/ 	.short	(.L_28 - .L_27)
.L_27:
        /*001c*/ 	.word	0x00000000
        /*0020*/ 	.short	0x0004
        /*0022*/ 	.short	0x001c
        /*0024*/ 	.byte	0x00, 0xf0, 0x11, 0x00


	//----- nvinfo : EIATTR_KPARAM_INFO
	.align		4
.L_28:
        /*0028*/ 	.byte	0x04, 0x17
        /*002a*/ 	.short	(.L_30 - .L_29)
.L_29:
        /*002c*/ 	.word	0x00000000
        /*0030*/ 	.short	0x0003
        /*0032*/ 	.short	0x0018
        /*0034*/ 	.byte	0x00, 0xf0, 0x11, 0x00


	//----- nvinfo : EIATTR_KPARAM_INFO
	.align		4
.L_30:
        /*0038*/ 	.byte	0x04, 0x17
        /*003a*/ 	.short	(.L_32 - .L_31)
.L_31:
        /*003c*/ 	.word	0x00000000
        /*0040*/ 	.short	0x0002
        /*0042*/ 	.short	0x0010
        /*0044*/ 	.byte	0x00, 0xf5, 0x21, 0x00


	//----- nvinfo : EIATTR_KPARAM_INFO
	.align		4
.L_32:
        /*0048*/ 	.byte	0x04, 0x17
        /*004a*/ 	.short	(.L_34 - .L_33)
.L_33:
        /*004c*/ 	.word	0x00000000
        /*0050*/ 	.short	0x0001
        /*0052*/ 	.short	0x0008
        /*0054*/ 	.byte	0x00, 0xf5, 0x21, 0x00


	//----- nvinfo : EIATTR_KPARAM_INFO
	.align		4
.L_34:
        /*0058*/ 	.byte	0x04, 0x17
        /*005a*/ 	.short	(.L_36 - .L_35)
.L_35:
        /*005c*/ 	.word	0x00000000
        /*0060*/ 	.short	0x0000
        /*0062*/ 	.short	0x0000
        /*0064*/ 	.byte	0x00, 0xf5, 0x21, 0x00


	//----- nvinfo : EIATTR_SPARSE_MMA_MASK
	.align		4
.L_36:
        /*0068*/ 	.byte	0x03, 0x50
        /*006a*/ 	.short	0x0000


	//----- nvinfo : EIATTR_MAXREG_COUNT
	.align		4
        /*006c*/ 	.byte	0x03, 0x1b
        /*006e*/ 	.short	0x00ff


	//----- nvinfo : EIATTR_MERCURY_ISA_VERSION
	.align		4
        /*0070*/ 	.byte	0x03, 0x5f
        /*0072*/ 	.short	0x0101


	//----- nvinfo : EIATTR_VRC_CTA_INIT_COUNT
	.align		4
        /*0074*/ 	.byte	0x02, 0x4a
	.zero		1
	.zero		1


	//----- nvinfo : EIATTR_EXIT_INSTR_OFFSETS
	.align		4
        /*0078*/ 	.byte	0x04, 0x1c
        /*007a*/ 	.short	(.L_38 - .L_37)


	//   ....[0]....
.L_37:
        /*007c*/ 	.word	0x00000890


	//----- nvinfo : EIATTR_CBANK_PARAM_SIZE
	.align		4
.L_38:
        /*0080*/ 	.byte	0x03, 0x19
        /*0082*/ 	.short	0x0024


	//----- nvinfo : EIATTR_PARAM_CBANK
	.align		4
        /*0084*/ 	.byte	0x04, 0x0a
        /*0086*/ 	.short	(.L_40 - .L_39)
	.align		4
.L_39:
        /*0088*/ 	.word	index@(.nv.constant0._Z9easy_gemmPfS_S_iii)
        /*008c*/ 	.short	0x0380
        /*008e*/ 	.short	0x0024


	//----- nvinfo : EIATTR_SW_WAR
	.align		4
.L_40:
        /*0090*/ 	.byte	0x04, 0x36
        /*0092*/ 	.short	(.L_42 - .L_41)
.L_41:
        /*0094*/ 	.word	0x00000008
.L_42:


//--------------------- .nv.info._Z8m_gemmv3PfS_S_iii --------------------------
	.section	.nv.info._Z8m_gemmv3PfS_S_iii,"",@"SHT_CUDA_INFO"
	.sectionflags	@""
	.align	4


	//----- nvinfo : EIATTR_CUDA_API_VERSION
	.align		4
        /*0000*/ 	.byte	0x04, 0x37
        /*0002*/ 	.short	(.L_44 - .L_43)
.L_43:
        /*0004*/ 	.word	0x00000082


	//----- nvinfo : EIATTR_KPARAM_INFO
	.align		4
.L_44:
        /*0008*/ 	.byte	0x04, 0x17
        /*000a*/ 	.short	(.L_46 - .L_45)
.L_45:
        /*000c*/ 	.word	0x00000000
        /*0010*/ 	.short	0x0005
        /*0012*/ 	.short	0x0020
        /*0014*/ 	.byte	0x00, 0xf0, 0x11, 0x00


	//----- nvinfo : EIATTR_KPARAM_INFO
	.align		4
.L_46:
        /*0018*/ 	.byte	0x04, 0x17
        /*001a*/ 	.short	(.L_48 - .L_47)
.L_47:
        /*001c*/ 	.word	0x00000000
        /*0020*/ 	.short	0x0004
        /*0022*/ 	.short	0x001c
        /*0024*/ 	.byte	0x00, 0xf0, 0x11, 0x00


	//----- nvinfo : EIATTR_KPARAM_INFO
	.align		4
.L_48:
        /*0028*/ 	.byte	0x04, 0x17
        /*002a*/ 	.short	(.L_50 - .L_49)
.L_49:
        /*002c*/ 	.word	0x00000000
        /*0030*/ 	.short	0x0003
        /*0032*/ 	.short	0x0018
        /*0034*/ 	.byte	0x00, 0xf0, 0x11, 0x00


	//----- nvinfo : EIATTR_KPARAM_INFO
	.align		4
.L_50:
        /*0038*/ 	.byte	0x04, 0x17
        /*003a*/ 	.short	(.L_52 - .L_51)
.L_51:
        /*003c*/ 	.word	0x00000000
        /*0040*/ 	.short	0x0002
        /*0042*/ 	.short	0x0010
        /*0044*/ 	.byte	0x00, 0xf5, 0x21, 0x00


	//----- nvinfo : EIATTR_KPARAM_INFO
	.align		4
.L_52:
        /*0048*/ 	.byte	0x04, 0x17
        /*004a*/ 	.short	(.L_54 - .L_53)
.L_53:
        /*004c*/ 	.word	0x00000000
        /*0050*/ 	.short	0x0001
        /*0052*/ 	.short	0x0008
        /*0054*/ 	.byte	0x00, 0xf5, 0x21, 0x00


	//----- nvinfo : EIATTR_KPARAM_INFO
	.align		4
.L_54:
        /*0058*/ 	.byte	0x04, 0x17
        /*005a*/ 	.short	(.L_56 - .L_55)
.L_55:
        /*005c*/ 	.word	0x00000000
        /*0060*/ 	.short	0x0000
        /*0062*/ 	.short	0x0000
        /*0064*/ 	.byte	0x00, 0xf5, 0x21, 0x00


	//----- nvinfo : EIATTR_SPARSE_MMA_MASK
	.align		4
.L_56:
        /*0068*/ 	.byte	0x03, 0x50
        /*006a*/ 	.short	0x0000


	//----- nvinfo : EIATTR_MAXREG_COUNT
	.align		4
        /*006c*/ 	.byte	0x03, 0x1b
        /*006e*/ 	.short	0x00ff


	//----- nvinfo : EIATTR_NUM_BARRIERS
	.align		4
        /*0070*/ 	.byte	0x02, 0x4c
        /*0072*/ 	.byte	0x01
	.zero		1


	//----- nvinfo : EIATTR_MERCURY_ISA_VERSION
	.align		4
        /*0074*/ 	.byte	0x03, 0x5f
        /*0076*/ 	.short	0x0101


	//----- nvinfo : EIATTR_VRC_CTA_INIT_COUNT
	.align		4
        /*0078*/ 	.byte	0x02, 0x4a
	.zero		1
	.zero		1


	//----- nvinfo : EIATTR_EXIT_INSTR_OFFSETS
	.align		4
        /*007c*/ 	.byte	0x04, 0x1c
        /*007e*/ 	.short	(.L_58 - .L_57)


	//   ....[0]....
.L_57:
        /*0080*/ 	.word	0x00002a80


	//----- nvinfo : EIATTR_CBANK_PARAM_SIZE
	.align		4
.L_58:
        /*0084*/ 	.byte	0x03, 0x19
        /*0086*/ 	.short	0x0024


	//----- nvinfo : EIATTR_PARAM_CBANK
	.align		4
        /*0088*/ 	.byte	0x04, 0x0a
        /*008a*/ 	.short	(.L_60 - .L_59)
	.align		4
.L_59:
        /*008c*/ 	.word	index@(.nv.constant0._Z8m_gemmv3PfS_S_iii)
        /*0090*/ 	.short	0x0380
        /*0092*/ 	.short	0x0024


	//----- nvinfo : EIATTR_SW_WAR
	.align		4
.L_60:
        /*0094*/ 	.byte	0x04, 0x36
        /*0096*/ 	.short	(.L_62 - .L_61)
.L_61:
        /*0098*/ 	.word	0x00000008
.L_62:


//--------------------- .nv.info._Z6m_gemmiiiPfS_S_ --------------------------
	.section	.nv.info._Z6m_gemmiiiPfS_S_,"",@"SHT_CUDA_INFO"
	.sectionflags	@""
	.align	4


	//----- nvinfo : EIATTR_CUDA_API_VERSION
	.align		4
        /*0000*/ 	.byte	0x04, 0x37
        /*0002*/ 	.short	(.L_64 - .L_63)
.L_63:
        /*0004*/ 	.word	0x00000082


	//----- nvinfo : EIATTR_KPARAM_INFO
	.align		4
.L_64:
        /*0008*/ 	.byte	0x04, 0x17
        /*000a*/ 	.short	(.L_66 - .L_65)
.L_65:
        /*000c*/ 	.word	0x00000000
        /*0010*/ 	.short	0x0005
        /*0012*/ 	.short	0x0020
        /*0014*/ 	.byte	0x00, 0xf5, 0x21, 0x00


	//----- nvinfo : EIATTR_KPARAM_INFO
	.align		4
.L_66:
        /*0018*/ 	.byte	0x04, 0x17
        /*001a*/ 	.short	(.L_68 - .L_67)
.L_67:
        /*001c*/ 	.word	0x00000000
        /*0020*/ 	.short	0x0004
        /*0022*/ 	.short	0x0018
        /*0024*/ 	.byte	0x00, 0xf5, 0x21, 0x00


	//----- nvinfo : EIATTR_KPARAM_INFO
	.align		4
.L_68:
        /*0028*/ 	.byte	0x04, 0x17
        /*002a*/ 	.short	(.L_70 - .L_69)
.L_69:
        /*002c*/ 	.word	0x00000000
        /*0030*/ 	.short	0x0003
        /*0032*/ 	.short	0x0010
        /*0034*/ 	.byte	0x00, 0xf5, 0x21, 0x00


	//----- nvinfo : EIATTR_KPARAM_INFO
	.align		4
.L_70:
        /*0038*/ 	.byte	0x04, 0x17
        /*003a*/ 	.short	(.L_72 - .L_71)
.L_71:
        /*003c*/ 	.word	0x00000000
        /*0040*/ 	.short	0x0002
        /*0042*/ 	.short	0x0008
        /*0044*/ 	.byte	0x00, 0xf0, 0x11, 0x00


	//----- nvinfo : EIATTR_KPARAM_INFO
	.align		4
.L_72:
        /*0048*/ 	.byte	0x04, 0x17
        /*004a*/ 	.short	(.L_74 - .L_73)
.L_73:
        /*004c*/ 	.word	0x00000000
        /*0050*/ 	.short	0x0001
        /*0052*/ 	.short	0x0004
        /*0054*/ 	.byte	0x00, 0xf0, 0x11, 0x00


	//----- nvinfo : EIATTR_KPARAM_INFO
	.align		4
.L_74:
        /*0058*/ 	.byte	0x04, 0x17
        /*005a*/ 	.short	(.L_76 - .L_75)
.L_75:
        /*005c*/ 	.word	0x00000000
        /*0060*/ 	.short	0x0000
        /*0062*/ 	.short	0x0000
        /*0064*/ 	.byte	0x00, 0xf0, 0x11, 0x00


	//----- nvinfo : EIATTR_SPARSE_MMA_MASK
	.align		4
.L_76:
        /*0068*/ 	.byte	0x03, 0x50
        /*006a*/ 	.short	0x0000


	//----- nvinfo : EIATTR_MAXREG_COUNT
	.align		4
        /*006c*/ 	.byte	0x03, 0x1b
        /*006e*/ 	.short	0x00ff


	//----- nvinfo : EIATTR_NUM_BARRIERS
	.align		4
        /*0070*/ 	.byte	0x02, 0x4c
        /*0072*/ 	.byte	0x01
	.zero		1


	//----- nvinfo : EIATTR_MERCURY_ISA_VERSION
	.align		4
        /*0074*/ 	.byte	0x03, 0x5f
        /*0076*/ 	.short	0x0101


	//----- nvinfo : EIATTR_UNUSED_LOAD_BYTE_OFFSET
	.align		4
        /*0078*/ 	.byte	0x04, 0x44
        /*007a*/ 	.short	(.L_78 - .L_77)


	//   ....[0]....
.L_77:
        /*007c*/ 	.word	0x00000b30
        /*0080*/ 	.word	0x0000fff0


	//   ....[1]....
        /*0084*/ 	.word	0x00001310
        /*0088*/ 	.word	0x00000fff


	//   ....[2]....
        /*008c*/ 	.word	0x00001dc0
        /*0090*/ 	.word	0x0000fff0


	//   ....[3]....
        /*0094*/ 	.word	0x00002740
        /*0098*/ 	.word	0x00000fff


	//----- nvinfo : EIATTR_VRC_CTA_INIT_COUNT
	.align		4
.L_78:
        /*009c*/ 	.byte	0x02, 0x4a
	.zero		1
	.zero		1


	//----- nvinfo : EIATTR_EXIT_INSTR_OFFSETS
	.align		4
        /*00a0*/ 	.byte	0x04, 0x1c
        /*00a2*/ 	.short	(.L_80 - .L_79)


	//   ....[0]....
.L_79:
        /*00a4*/ 	.word	0x00002db0


	//----- nvinfo : EIATTR_CBANK_PARAM_SIZE
	.align		4
.L_80:
        /*00a8*/ 	.byte	0x03, 0x19
        /*00aa*/ 	.short	0x0028


	//----- nvinfo : EIATTR_PARAM_CBANK
	.align		4
        /*00ac*/ 	.byte	0x04, 0x0a
        /*00ae*/ 	.short	(.L_82 - .L_81)
	.align		4
.L_81:
        /*00b0*/ 	.word	index@(.nv.constant0._Z6m_gemmiiiPfS_S_)
        /*00b4*/ 	.short	0x0380
        /*00b6*/ 	.short	0x0028


	//----- nvinfo : EIATTR_SW_WAR
	.align		4
.L_82:
        /*00b8*/ 	.byte	0x04, 0x36
        /*00ba*/ 	.short	(.L_84 - .L_83)
.L_83:
        /*00bc*/ 	.word	0x00000008
.L_84:


//--------------------- .nv.callgraph             --------------------------
	.section	.nv.callgraph,"",@"SHT_CUDA_CALLGRAPH"
	.align	4
	.sectionentsize	8
	.align		4
        /*0000*/ 	.word	0x00000000
	.align		4
        /*0004*/ 	.word	0xffffffff
	.align		4
        /*0008*/ 	.word	0x00000000
	.align		4
        /*000c*/ 	.word	0xfffffffe
	.align		4
        /*0010*/ 	.word	0x00000000
	.align		4
        /*0014*/ 	.word	0xfffffffd
	.align		4
        /*0018*/ 	.word	0x00000000
	.align		4
        /*001c*/ 	.word	0xfffffffc


//--------------------- .nv.constant3             --------------------------
	.section	.nv.constant3,"a",@progbits
	.align	4
.nv.constant3:
	.type		TM,@object
	.size		TM,(TN - TM)
TM:
        /*0000*/ 	.byte	0x08, 0x00, 0x00, 0x00
	.type		TN,@object
	.size		TN,(BM - TN)
TN:
        /*0004*/ 	.byte	0x08, 0x00, 0x00, 0x00
	.type		BM,@object
	.size		BM,(BN - BM)
BM:
        /*0008*/ 	.byte	0x80, 0x00, 0x00, 0x00
	.type		BN,@object
	.size		BN,(BK - BN)
BN:
        /*000c*/ 	.byte	0x80, 0x00, 0x00, 0x00
	.type		BK,@object
	.size		BK,(.L_4 - BK)
BK:
        /*0010*/ 	.byte	0x08, 0x00, 0x00, 0x00
.L_4:


//--------------------- .text._Z9easy_gemmPfS_S_iii --------------------------
	.section	.text._Z9easy_gemmPfS_S_iii,"ax",@progbits
	.align	128
        .global         _Z9easy_gemmPfS_S_iii
        .type           _Z9easy_gemmPfS_S_iii,@function
        .size           _Z9easy_gemmPfS_S_iii,(.L_x_11 - _Z9easy_gemmPfS_S_iii)
        .other          _Z9easy_gemmPfS_S_iii,@"STO_CUDA_ENTRY STV_DEFAULT"
_Z9easy_gemmPfS_S_iii:
.text._Z9easy_gemmPfS_S_iii:
[----:B------:R-:W-:Y:S08]  /*0000*/  LDC R1, c[0x0][0x37c] ;  /* 0x0000df00ff017b82 */ /* 0x000ff00000000800 */
[----:B------:R-:W0:Y:S01]  /*0010*/  LDC R0, c[0x0][0x3a0] ;  /* 0x0000e800ff007b82 */ /* 0x000e220000000800 */
[----:B------:R-:W1:Y:S01]  /*0020*/  S2R R16, SR_TID.X ;  /* 0x0000000000107919 */ /* 0x000e620000002100 */
[----:B------:R-:W2:Y:S01]  /*0030*/  LDCU.64 UR4, c[0x0][0x358] ;  /* 0x00006b00ff0477ac */ /* 0x000ea20008000a00 */
[----:B------:R-:W-:-:S05]  /*0040*/  HFMA2 R22, -RZ, RZ, 0, 0 ;  /* 0x00000000ff167431 */ /* 0x000fca00000001ff */
[----:B------:R-:W3:Y:S01]  /*0050*/  S2UR UR6, SR_CTAID.X ;  /* 0x00000000000679c3 */ /* 0x000ee20000002500 */
[----:B0-----:R-:W-:-:S13]  /*0060*/  ISETP.GE.AND P0, PT, R0, 0x1, PT ;  /* 0x000000010000780c */ /* 0x001fda0003f06270 */
[----:B-123--:R-:W-:Y:S05]  /*0070*/  @!P0 BRA `(.L_x_0) ;  /* 0x0000000400f08947 */ /* 0x00efea0003800000 */
[C---:B------:R-:W-:Y:S01]  /*0080*/  ISETP.GE.U32.AND P1, PT, R0.reuse, 0x8, PT ;  /* 0x000000080000780c */ /* 0x040fe20003f26070 */
[C---:B------:R-:W-:Y:S01]  /*0090*/  IMAD R18, R0.reuse, UR6, RZ ;  /* 0x0000000600127c24 */ /* 0x040fe2000f8e02ff */
[----:B------:R-:W-:Y:S02]  /*00a0*/  LOP3.LUT R24, R0, 0x7, RZ, 0xc0, !PT ;  /* 0x0000000700187812 */ /* 0x000fe400078ec0ff */
[----:B------:R-:W-:Y:S02]  /*00b0*/  MOV R22, RZ ;  /* 0x000000ff00167202 */ /* 0x000fe40000000f00 */
[----:B------:R-:W-:Y:S02]  /*00c0*/  ISETP.NE.AND P0, PT, R24, RZ, PT ;  /* 0x000000ff1800720c */ /* 0x000fe40003f05270 */
[----:B------:R-:W-:-:S05]  /*00d0*/  MOV R19, RZ ;  /* 0x000000ff00137202 */ /* 0x000fca0000000f00 */
[----:B------:R-:W-:Y:S06]  /*00e0*/  @!P1 BRA `(.L_x_1) ;  /* 0x0000000000c89947 */ /* 0x000fec0003800000 */
[----:B------:R-:W0:Y:S01]  /*00f0*/  LDC.64 R2, c[0x0][0x380] ;  /* 0x0000e000ff027b82 */ /* 0x000e220000000a00 */
[----:B------:R-:W-:Y:S02]  /*0100*/  LOP3.LUT R19, R0, 0x7ffffff8, RZ, 0xc0, !PT ;  /* 0x7ffffff800137812 */ /* 0x000fe400078ec0ff */
[----:B------:R-:W-:Y:S02]  /*0110*/  MOV R22, RZ ;  /* 0x000000ff00167202 */ /* 0x000fe40000000f00 */
[----:B------:R-:W-:Y:S02]  /*0120*/  MOV R20, R16 ;  /* 0x0000001000147202 */ /* 0x000fe40000000f00 */
[----:B------:R-:W-:Y:S01]  /*0130*/  IADD3 R17, PT, PT, -R19, RZ, RZ ;  /* 0x000000ff13117210 */ /* 0x000fe20007ffe1ff */
[----:B0-----:R-:W-:-:S03]  /*0140*/  IMAD.WIDE.U32 R2, R18, 0x4, R2 ;  /* 0x0000000412027825 */ /* 0x001fc600078e0002 */
[----:B------:R-:W-:-:S04]  /*0150*/  IADD3 R5, P1, PT, R2, 0x10, RZ ;  /* 0x0000001002057810 */ /* 0x000fc80007f3e0ff */
[----:B------:R-:W-:-:S09]  /*0160*/  IADD3.X R4, PT, PT, RZ, R3, RZ, P1, !PT ;  /* 0x00000003ff047210 */ /* 0x000fd20000ffe4ff */
.L_x_2:
[----:B------:R-:W0:Y:S01]  /*0170*/  LDC.64 R12, c[0x0][0x388] ;  /* 0x0000e200ff0c7b82 */ /* 0x000e220000000a00 */
[----:B------:R-:W-:Y:S02]  /*0180*/  MOV R2, R5 ;  /* 0x0000000500027202 */ /* 0x000fe40000000f00 */
[----:B------:R-:W-:-:S05]  /*0190*/  MOV R3, R4 ;  /* 0x0000000400037202 */ /* 0x000fca0000000f00 */
[----:B------:R-:W2:Y:S01]  /*01a0*/  LDG.E.CONSTANT R27, desc[UR4][R2.64+-0x10] ;  /* 0xfffff004021b7981 */ /* 0x000ea2000c1e9900 */
[----:B------:R-:W1:Y:S03]  /*01b0*/  LDC R21, c[0x0][0x39c] ;  /* 0x0000e700ff157b82 */ /* 0x000e660000000800 */
[----:B------:R-:W3:Y:S04]  /*01c0*/  LDG.E.CONSTANT R23, desc[UR4][R2.64+-0xc] ;  /* 0xfffff40402177981 */ /* 0x000ee8000c1e9900 */
[----:B------:R-:W4:Y:S04]  /*01d0*/  LDG.E.CONSTANT R29, desc[UR4][R2.64+-0x8] ;  /* 0xfffff804021d7981 */ /* 0x000f28000c1e9900 */
[----:B------:R-:W5:Y:S01]  /*01e0*/  LDG.E.CONSTANT R28, desc[UR4][R2.64+-0x4] ;  /* 0xfffffc04021c7981 */ /* 0x000f62000c1e9900 */
[----:B0-----:R-:W-:-:S05]  /*01f0*/  IMAD.WIDE R12, R20, 0x4, R12 ;  /* 0x00000004140c7825 */ /* 0x001fca00078e020c */
[----:B------:R0:W2:Y:S01]  /*0200*/  LDG.E.CONSTANT R25, desc[UR4][R12.64] ;  /* 0x000000040c197981 */ /* 0x0000a2000c1e9900 */
[----:B-1----:R-:W-:-:S04]  /*0210*/  IMAD.WIDE R14, R21, 0x4, R12 ;  /* 0x00000004150e7825 */ /* 0x002fc800078e020c */
[C---:B------:R-:W-:Y:S02]  /*0220*/  IMAD.WIDE R6, R21.reuse, 0x4, R14 ;  /* 0x0000000415067825 */ /* 0x040fe400078e020e */
[----:B------:R-:W3:Y:S02]  /*0230*/  LDG.E.CONSTANT R14, desc[UR4][R14.64] ;  /* 0x000000040e0e7981 */ /* 0x000ee4000c1e9900 */
[C---:B------:R-:W-:Y:S02]  /*0240*/  IMAD.WIDE R4, R21.reuse, 0x4, R6 ;  /* 0x0000000415047825 */ /* 0x040fe400078e0206 */
[----:B------:R1:W4:Y:S02]  /*0250*/  LDG.E.CONSTANT R26, desc[UR4][R6.64] ;  /* 0x00000004061a7981 */ /* 0x000324000c1e9900 */
[C---:B------:R-:W-:Y:S02]  /*0260*/  IMAD.WIDE R8, R21.reuse, 0x4, R4 ;  /* 0x0000000415087825 */ /* 0x040fe400078e0204 */
[----:B------:R-:W5:Y:S02]  /*0270*/  LDG.E.CONSTANT R5, desc[UR4][R4.64] ;  /* 0x0000000404057981 */ /* 0x000f64000c1e9900 */
[----:B------:R-:W-:-:S02]  /*0280*/  IMAD.WIDE R10, R21, 0x4, R8 ;  /* 0x00000004150a7825 */ /* 0x000fc400078e0208 */
[----:B------:R-:W5:Y:S02]  /*0290*/  LDG.E.CONSTANT R9, desc[UR4][R8.64] ;  /* 0x0000000408097981 */ /* 0x000f64000c1e9900 */
[C---:B0-----:R-:W-:Y:S02]  /*02a0*/  IMAD.WIDE R12, R21.reuse, 0x4, R10 ;  /* 0x00000004150c7825 */ /* 0x041fe400078e020a */
[----:B------:R-:W5:Y:S04]  /*02b0*/  LDG.E.CONSTANT R4, desc[UR4][R2.64] ;  /* 0x0000000402047981 */ /* 0x000f68000c1e9900 */
[----:B------:R-:W5:Y:S01]  /*02c0*/  LDG.E.CONSTANT R10, desc[UR4][R10.64] ;  /* 0x000000040a0a7981 */ /* 0x000f62000c1e9900 */
[----:B-1----:R-:W-:-:S03]  /*02d0*/  IMAD.WIDE R6, R21, 0x4, R12 ;  /* 0x0000000415067825 */ /* 0x002fc600078e020c */
[----:B------:R-:W5:Y:S04]  /*02e0*/  LDG.E.CONSTANT R15, desc[UR4][R12.64] ;  /* 0x000000040c0f7981 */ /* 0x000f68000c1e9900 */
[----:B------:R-:W5:Y:S04]  /*02f0*/  LDG.E.CONSTANT R7, desc[UR4][R6.64] ;  /* 0x0000000406077981 */ /* 0x000f68000c1e9900 */
[----:B------:R-:W5:Y:S01]  /*0300*/  LDG.E.CONSTANT R6, desc[UR4][R2.64+0xc] ;  /* 0x00000c0402067981 */ /* 0x000f62000c1e9900 */
[----:B--2---:R-:W-:-:S03]  /*0310*/  FFMA R22, R27, R25, R22 ;  /* 0x000000191b167223 */ /* 0x004fc60000000016 */
[----:B------:R-:W2:Y:S04]  /*0320*/  LDG.E.CONSTANT R25, desc[UR4][R2.64+0x4] ;  /* 0x0000040402197981 */ /* 0x000ea8000c1e9900 */
[----:B------:R-:W2:Y:S01]  /*0330*/  LDG.E.CONSTANT R27, desc[UR4][R2.64+0x8] ;  /* 0x00000804021b7981 */ /* 0x000ea2000c1e9900 */
[----:B------:R-:W-:Y:S01]  /*0340*/  IADD3 R17, PT, PT, R17, 0x8, RZ ;  /* 0x0000000811117810 */ /* 0x000fe20007ffe0ff */
[----:B---3--:R-:W-:-:S04]  /*0350*/  FFMA R14, R23, R14, R22 ;  /* 0x0000000e170e7223 */ /* 0x008fc80000000016 */
[----:B----4-:R-:W-:Y:S01]  /*0360*/  FFMA R29, R29, R26, R14 ;  /* 0x0000001a1d1d7223 */ /* 0x010fe2000000000e */
[----:B------:R-:W-:-:S03]  /*0370*/  ISETP.NE.AND P1, PT, R17, RZ, PT ;  /* 0x000000ff1100720c */ /* 0x000fc60003f25270 */
[----:B-----5:R-:W-:-:S04]  /*0380*/  FFMA R5, R28, R5, R29 ;  /* 0x000000051c057223 */ /* 0x020fc8000000001d */
[----:B------:R-:W-:Y:S01]  /*0390*/  FFMA R4, R4, R9, R5 ;  /* 0x0000000904047223 */ /* 0x000fe20000000005 */
[----:B------:R-:W-:Y:S02]  /*03a0*/  IADD3 R5, P2, PT, R2, 0x20, RZ ;  /* 0x0000002002057810 */ /* 0x000fe40007f5e0ff */
[----:B------:R-:W-:Y:S01]  /*03b0*/  LEA R20, R21, R20, 0x3 ;  /* 0x0000001415147211 */ /* 0x000fe200078e18ff */
[----:B--2---:R-:W-:-:S04]  /*03c0*/  FFMA R4, R25, R10, R4 ;  /* 0x0000000a19047223 */ /* 0x004fc80000000004 */
[----:B------:R-:W-:Y:S01]  /*03d0*/  FFMA R15, R27, R15, R4 ;  /* 0x0000000f1b0f7223 */ /* 0x000fe20000000004 */
[----:B------:R-:W-:-:S03]  /*03e0*/  IADD3.X R4, PT, PT, RZ, R3, RZ, P2, !PT ;  /* 0x00000003ff047210 */ /* 0x000fc600017fe4ff */
[----:B------:R-:W-:Y:S01]  /*03f0*/  FFMA R22, R6, R7, R15 ;  /* 0x0000000706167223 */ /* 0x000fe2000000000f */
[----:B------:R-:W-:Y:S06]  /*0400*/  @P1 BRA `(.L_x_2) ;  /* 0xfffffffc00581947 */ /* 0x000fec000383ffff */
.L_x_1:
[----:B------:R-:W-:Y:S05]  /*0410*/  @!P0 BRA `(.L_x_0) ;  /* 0x0000000400088947 */ /* 0x000fea0003800000 */
[----:B------:R-:W-:Y:S02]  /*0420*/  ISETP.GE.U32.AND P1, PT, R24, 0x4, PT ;  /* 0x000000041800780c */ /* 0x000fe40003f26070 */
[----:B------:R-:W-:-:S04]  /*0430*/  LOP3.LUT R14, R0, 0x3, RZ, 0xc0, !PT ;  /* 0x00000003000e7812 */ /* 0x000fc800078ec0ff */
[----:B------:R-:W-:-:S07]  /*0440*/  ISETP.NE.AND P0, PT, R14, RZ, PT ;  /* 0x000000ff0e00720c */ /* 0x000fce0003f05270 */
[----:B------:R-:W-:Y:S06]  /*0450*/  @!P1 BRA `(.L_x_3) ;  /* 0x0000000000709947 */ /* 0x000fec0003800000 */
[----:B------:R-:W0:Y:S01]  /*0460*/  LDC R11, c[0x0][0x39c] ;  /* 0x0000e700ff0b7b82 */ /* 0x000e220000000800 */
[CC--:B------:R-:W-:Y:S02]  /*0470*/  IADD3 R7, PT, PT, R18.reuse, R19.reuse, RZ ;  /* 0x0000001312077210 */ /* 0x0c0fe40007ffe0ff */
[----:B------:R-:W-:-:S05]  /*0480*/  IADD3 R8, P1, PT, R18, R19, RZ ;  /* 0x0000001312087210 */ /* 0x000fca0007f3e0ff */
[----:B------:R-:W1:Y:S08]  /*0490*/  LDC.64 R4, c[0x0][0x388] ;  /* 0x0000e200ff047b82 */ /* 0x000e700000000a00 */
[----:B------:R-:W2:Y:S08]  /*04a0*/  LDC.64 R12, c[0x0][0x380] ;  /* 0x0000e000ff0c7b82 */ /* 0x000eb00000000a00 */
[----:B------:R-:W3:Y:S01]  /*04b0*/  LDC.64 R2, c[0x0][0x380] ;  /* 0x0000e000ff027b82 */ /* 0x000ee20000000a00 */
[----:B0-----:R-:W-:-:S04]  /*04c0*/  IMAD R9, R19, R11, R16 ;  /* 0x0000000b13097224 */ /* 0x001fc800078e0210 */
[----:B-1----:R-:W-:Y:S01]  /*04d0*/  IMAD.WIDE R4, R9, 0x4, R4 ;  /* 0x0000000409047825 */ /* 0x002fe200078e0204 */
[----:B------:R-:W-:-:S03]  /*04e0*/  IADD3.X R9, PT, PT, RZ, RZ, RZ, P1, !PT ;  /* 0x000000ffff097210 */ /* 0x000fc60000ffe4ff */
[----:B--2---:R-:W-:-:S04]  /*04f0*/  IMAD.WIDE.U32 R12, R7, 0x4, R12 ;  /* 0x00000004070c7825 */ /* 0x004fc800078e000c */
[----:B------:R-:W-:Y:S02]  /*0500*/  IMAD.WIDE R6, R11, 0x4, R4 ;  /* 0x000000040b067825 */ /* 0x000fe400078e0204 */
[----:B------:R-:W2:Y:S01]  /*0510*/  LDG.E.CONSTANT R13, desc[UR4][R12.64] ;  /* 0x000000040c0d7981 */ /* 0x000ea2000c1e9900 */
[----:B---3--:R-:W-:-:S03]  /*0520*/  LEA R2, P1, R8, R2, 0x2 ;  /* 0x0000000208027211 */ /* 0x008fc600078210ff */
[----:B------:R-:W2:Y:S01]  /*0530*/  LDG.E.CONSTANT R4, desc[UR4][R4.64] ;  /* 0x0000000404047981 */ /* 0x000ea2000c1e9900 */
[----:B------:R-:W-:Y:S01]  /*0540*/  LEA.HI.X R3, R8, R3, R9, 0x2, P1 ;  /* 0x0000000308037211 */ /* 0x000fe200008f1409 */
[C---:B------:R-:W-:Y:S02]  /*0550*/  IMAD.WIDE R8, R11.reuse, 0x4, R6 ;  /* 0x000000040b087825 */ /* 0x040fe400078e0206 */
[----:B------:R-:W3:Y:S04]  /*0560*/  LDG.E.CONSTANT R6, desc[UR4][R6.64] ;  /* 0x0000000406067981 */ /* 0x000ee8000c1e9900 */
[----:B------:R-:W3:Y:S01]  /*0570*/  LDG.E.CONSTANT R20, desc[UR4][R2.64+0x4] ;  /* 0x0000040402147981 */ /* 0x000ee2000c1e9900 */
[----:B------:R-:W-:-:S03]  /*0580*/  IMAD.WIDE R10, R11, 0x4, R8 ;  /* 0x000000040b0a7825 */ /* 0x000fc600078e0208 */
[----:B------:R-:W4:Y:S04]  /*0590*/  LDG.E.CONSTANT R8, desc[UR4][R8.64] ;  /* 0x0000000408087981 */ /* 0x000f28000c1e9900 */
[----:B------:R-:W4:Y:S04]  /*05a0*/  LDG.E.CONSTANT R24, desc[UR4][R2.64+0x8] ;  /* 0x0000080402187981 */ /* 0x000f28000c1e9900 */
[----:B------:R-:W5:Y:S04]  /*05b0*/  LDG.E.CONSTANT R10, desc[UR4][R10.64] ;  /* 0x000000040a0a7981 */ /* 0x000f68000c1e9900 */
[----:B------:R-:W5:Y:S01]  /*05c0*/  LDG.E.CONSTANT R26, desc[UR4][R2.64+0xc] ;  /* 0x00000c04021a7981 */ /* 0x000f62000c1e9900 */
[----:B------:R-:W-:Y:S01]  /*05d0*/  IADD3 R19, PT, PT, R19, 0x4, RZ ;  /* 0x0000000413137810 */ /* 0x000fe20007ffe0ff */
[----:B--2---:R-:W-:-:S04]  /*05e0*/  FFMA R13, R13, R4, R22 ;  /* 0x000000040d0d7223 */ /* 0x004fc80000000016 */
[----:B---3--:R-:W-:-:S04]  /*05f0*/  FFMA R13, R20, R6, R13 ;  /* 0x00000006140d7223 */ /* 0x008fc8000000000d */
[----:B----4-:R-:W-:-:S04]  /*0600*/  FFMA R13, R24, R8, R13 ;  /* 0x00000008180d7223 */ /* 0x010fc8000000000d */
[----:B-----5:R-:W-:-:S07]  /*0610*/  FFMA R22, R26, R10, R13 ;  /* 0x0000000a1a167223 */ /* 0x020fce000000000d */
.L_x_3:
[----:B------:R-:W-:Y:S05]  /*0620*/  @!P0 BRA `(.L_x_0) ;  /* 0x0000000000848947 */ /* 0x000fea0003800000 */
[----:B------:R-:W-:Y:S01]  /*0630*/  ISETP.NE.AND P1, PT, R14, 0x1, PT ;  /* 0x000000010e00780c */ /* 0x000fe20003f25270 */
[----:B------:R-:W0:Y:S01]  /*0640*/  LDC.64 R10, c[0x0][0x380] ;  /* 0x0000e000ff0a7b82 */ /* 0x000e220000000a00 */
[----:B------:R-:W-:-:S04]  /*0650*/  LOP3.LUT R0, R0, 0x1, RZ, 0xc0, !PT ;  /* 0x0000000100007812 */ /* 0x000fc800078ec0ff */
[----:B------:R-:W-:-:S03]  /*0660*/  ISETP.NE.U32.AND P0, PT, R0, 0x1, PT ;  /* 0x000000010000780c */ /* 0x000fc60003f05070 */
[----:B------:R-:W1:Y:S04]  /*0670*/  LDC.64 R8, c[0x0][0x388] ;  /* 0x0000e200ff087b82 */ /* 0x000e680000000a00 */
[CC--:B------:R-:W-:Y:S02]  /*0680*/  @P1 IADD3 R13, PT, PT, R18.reuse, R19.reuse, RZ ;  /* 0x00000013120d1210 */ /* 0x0c0fe40007ffe0ff */
[----:B------:R-:W-:Y:S02]  /*0690*/  @P1 IADD3 R12, P2, PT, R18, R19, RZ ;  /* 0x00000013120c1210 */ /* 0x000fe40007f5e0ff */
[----:B------:R-:W2:Y:S08]  /*06a0*/  @P1 LDC R17, c[0x0][0x39c] ;  /* 0x0000e700ff111b82 */ /* 0x000eb00000000800 */
[----:B------:R-:W3:Y:S01]  /*06b0*/  @P1 LDC.64 R6, c[0x0][0x380] ;  /* 0x0000e000ff061b82 */ /* 0x000ee20000000a00 */
[----:B0-----:R-:W-:Y:S01]  /*06c0*/  @P1 IMAD.WIDE.U32 R10, R13, 0x4, R10 ;  /* 0x000000040d0a1825 */ /* 0x001fe200078e000a */
[----:B------:R-:W-:-:S05]  /*06d0*/  @P1 IADD3.X R13, PT, PT, RZ, RZ, RZ, P2, !PT ;  /* 0x000000ffff0d1210 */ /* 0x000fca00017fe4ff */
[----:B------:R-:W4:Y:S01]  /*06e0*/  @P1 LDG.E.CONSTANT R11, desc[UR4][R10.64] ;  /* 0x000000040a0b1981 */ /* 0x000f22000c1e9900 */
[----:B------:R-:W0:Y:S08]  /*06f0*/  @!P0 LDC R0, c[0x0][0x39c] ;  /* 0x0000e700ff008b82 */ /* 0x000e300000000800 */
[----:B------:R-:W5:Y:S01]  /*0700*/  LDC.64 R4, c[0x0][0x380] ;  /* 0x0000e000ff047b82 */ /* 0x000f620000000a00 */
[C---:B--2---:R-:W-:Y:S01]  /*0710*/  @P1 IMAD R15, R19.reuse, R17, R16 ;  /* 0x00000011130f1224 */ /* 0x044fe200078e0210 */
[----:B------:R-:W-:-:S03]  /*0720*/  @P1 IADD3 R19, PT, PT, R19, 0x2, RZ ;  /* 0x0000000213131810 */ /* 0x000fc60007ffe0ff */
[----:B-1----:R-:W-:-:S03]  /*0730*/  @P1 IMAD.WIDE R8, R15, 0x4, R8 ;  /* 0x000000040f081825 */ /* 0x002fc600078e0208 */
[----:B------:R-:W1:Y:S01]  /*0740*/  LDC.64 R2, c[0x0][0x388] ;  /* 0x0000e200ff027b82 */ /* 0x000e620000000a00 */
[----:B---3--:R-:W-:Y:S01]  /*0750*/  @P1 LEA R6, P2, R12, R6, 0x2 ;  /* 0x000000060c061211 */ /* 0x008fe200078410ff */
[----:B------:R-:W4:Y:S01]  /*0760*/  @P1 LDG.E.CONSTANT R14, desc[UR4][R8.64] ;  /* 0x00000004080e1981 */ /* 0x000f22000c1e9900 */
[----:B------:R-:W-:Y:S02]  /*0770*/  @!P0 IADD3 R15, PT, PT, R18, R19, RZ ;  /* 0x00000013120f8210 */ /* 0x000fe40007ffe0ff */
[----:B------:R-:W-:Y:S01]  /*0780*/  @P1 LEA.HI.X R7, R12, R7, R13, 0x2, P2 ;  /* 0x000000070c071211 */ /* 0x000fe200010f140d */
[----:B------:R-:W-:-:S04]  /*0790*/  @P1 IMAD.WIDE R12, R17, 0x4, R8 ;  /* 0x00000004110c1825 */ /* 0x000fc800078e0208 */
[----:B0-----:R-:W-:Y:S01]  /*07a0*/  @!P0 IMAD R19, R19, R0, R16 ;  /* 0x0000000013138224 */ /* 0x001fe200078e0210 */
[----:B------:R-:W2:Y:S04]  /*07b0*/  @P1 LDG.E.CONSTANT R6, desc[UR4][R6.64+0x4] ;  /* 0x0000040406061981 */ /* 0x000ea8000c1e9900 */
[----:B------:R-:W2:Y:S01]  /*07c0*/  @P1 LDG.E.CONSTANT R12, desc[UR4][R12.64] ;  /* 0x000000040c0c1981 */ /* 0x000ea2000c1e9900 */
[----:B-----5:R-:W-:-:S06]  /*07d0*/  @!P0 IMAD.WIDE.U32 R4, R15, 0x4, R4 ;  /* 0x000000040f048825 */ /* 0x020fcc00078e0004 */
[----:B------:R-:W3:Y:S01]  /*07e0*/  @!P0 LDG.E.CONSTANT R5, desc[UR4][R4.64] ;  /* 0x0000000404058981 */ /* 0x000ee2000c1e9900 */
[----:B-1----:R-:W-:-:S06]  /*07f0*/  @!P0 IMAD.WIDE R2, R19, 0x4, R2 ;  /* 0x0000000413028825 */ /* 0x002fcc00078e0202 */
[----:B------:R-:W3:Y:S01]  /*0800*/  @!P0 LDG.E.CONSTANT R2, desc[UR4][R2.64] ;  /* 0x0000000402028981 */ /* 0x000ee2000c1e9900 */
[----:B----4-:R-:W-:-:S04]  /*0810*/  @P1 FFMA R11, R11, R14, R22 ;  /* 0x0000000e0b0b1223 */ /* 0x010fc80000000016 */
[----:B--2---:R-:W-:-:S04]  /*0820*/  @P1 FFMA R22, R6, R12, R11 ;  /* 0x0000000c06161223 */ /* 0x004fc8000000000b */
[----:B---3--:R-:W-:-:S07]  /*0830*/  @!P0 FFMA R22, R5, R2, R22 ;  /* 0x0000000205168223 */ /* 0x008fce0000000016 */
.L_x_0:
[----:B------:R-:W0:Y:S08]  /*0840*/  LDC R5, c[0x0][0x39c] ;  /* 0x0000e700ff057b82 */ /* 0x000e300000000800 */
[----:B------:R-:W1:Y:S01]  /*0850*/  LDC.64 R2, c[0x0][0x390] ;  /* 0x0000e400ff027b82 */ /* 0x000e620000000a00 */
[----:B0-----:R-:W-:-:S04]  /*0860*/  IMAD R5, R5, UR6, R16 ;  /* 0x0000000605057c24 */ /* 0x001fc8000f8e0210 */
[----:B-1----:R-:W-:-:S05]  /*0870*/  IMAD.WIDE R2, R5, 0x4, R2 ;  /* 0x0000000405027825 */ /* 0x002fca00078e0202 */
[----:B------:R-:W-:Y:S01]  /*0880*/  STG.E desc[UR4][R2.64], R22 ;  /* 0x0000001602007986 */ /* 0x000fe2000c101904 */
[----:B------:R-:W-:Y:S05]  /*0890*/  EXIT ;  /* 0x000000000000794d */ /* 0x000fea0003800000 */
.L_x_4:
[----:B------:R-:W-:-:S00]  /*08a0*/  BRA `(.L_x_4) ;  /* 0xfffffffc00fc7947 */ /* 0x000fc0000383ffff */
[----:B------:R-:W-:-:S00]  /*08b0*/  NOP ;  /* 0x0000000000007918 */ /* 0x000fc00000000000 */
        /* <DEDUP_REMOVED lines=12> */
.L_x_11:


//--------------------- .text._Z8m_gemmv3PfS_S_iii --------------------------
	.section	.text._Z8m_gemmv3PfS_S_iii,"ax",@progbits
	.align	128
        .global         _Z8m_gemmv3PfS_S_iii
        .type           _Z8m_gemmv3PfS_S_iii,@function
        .size           _Z8m_gemmv3PfS_S_iii,(.L_x_12 - _Z8m_gemmv3PfS_S_iii)
        .other          _Z8m_gemmv3PfS_S_iii,@"STO_CUDA_ENTRY STV_DEFAULT"
_Z8m_gemmv3PfS_S_iii:
.text._Z8m_gemmv3PfS_S_iii:
[----:B------:R-:W-:Y:S01]  /*0000*/  LDC R1, c[0x0][0x37c] ;  /* 0x0000df00ff017b82 */ /* 0x000fe20000000800 */
[----:B------:R-:W0:Y:S07]  /*0010*/  S2R R0, SR_TID.Y ;  /* 0x0000000000007919 */ /* 0x000e2e0000002200 */
[----:B------:R-:W1:Y:S01]  /*0020*/  S2UR UR5, SR_CTAID.Y ;  /* 0x00000000000579c3 */ /* 0x000e620000002600 */
[----:B------:R-:W0:Y:S01]  /*0030*/  LDCU UR4, c[0x0][0x360] ;  /* 0x00006c00ff0477ac */ /* 0x000e220008000800 */
[----:B------:R-:W0:Y:S01]  /*0040*/  S2R R3, SR_TID.X ;  /* 0x0000000000037919 */ /* 0x000e220000002100 */
[----:B------:R-:W2:Y:S05]  /*0050*/  LDCU UR9, c[0x0][0x3a0] ;  /* 0x00007400ff0977ac */ /* 0x000eaa0008000800 */
[----:B------:R-:W3:Y:S01]  /*0060*/  LDC R2, c[0x0][0x39c] ;  /* 0x0000e700ff027b82 */ /* 0x000ee20000000800 */
[----:B------:R-:W4:Y:S07]  /*0070*/  LDCU.64 UR12, c[0x0][0x358] ;  /* 0x00006b00ff0c77ac */ /* 0x000f2e0008000a00 */
[----:B------:R-:W5:Y:S08]  /*0080*/  LDC.64 R30, c[0x0][0x380] ;  /* 0x0000e000ff1e7b82 */ /* 0x000f700000000a00 */
[----:B------:R-:W4:Y:S01]  /*0090*/  LDC.64 R28, c[0x0][0x388] ;  /* 0x0000e200ff1c7b82 */ /* 0x000f220000000a00 */
[----:B-1----:R-:W-:Y:S01]  /*00a0*/  USHF.L.U32 UR5, UR5, 0x7, URZ ;  /* 0x0000000705057899 */ /* 0x002fe200080006ff */
[----:B0-----:R-:W-:-:S05]  /*00b0*/  IMAD R5, R0, UR4, R3 ;  /* 0x0000000400057c24 */ /* 0x001fca000f8e0203 */
[----:B------:R-:W-:Y:S02]  /*00c0*/  SHF.L.U32 R6, R5, 0x2, RZ ;  /* 0x0000000205067819 */ /* 0x000fe400000006ff */
[--C-:B------:R-:W-:Y:S02]  /*00d0*/  SHF.R.U32.HI R11, RZ, 0x1, R5.reuse ;  /* 0x00000001ff0b7819 */ /* 0x100fe40000011605 */
[C---:B------:R-:W-:Y:S02]  /*00e0*/  LOP3.LUT R4, R6.reuse, 0x4, RZ, 0xc0, !PT ;  /* 0x0000000406047812 */ /* 0x040fe400078ec0ff */
[----:B------:R-:W-:Y:S02]  /*00f0*/  IADD3 R13, PT, PT, R11, UR5, RZ ;  /* 0x000000050b0d7c10 */ /* 0x000fe4000fffe0ff */
[----:B------:R-:W-:Y:S02]  /*0100*/  SHF.R.U32.HI R7, RZ, 0x5, R5 ;  /* 0x00000005ff077819 */ /* 0x000fe40000011605 */
[----:B------:R-:W-:Y:S01]  /*0110*/  LOP3.LUT R9, R6, 0x7c, RZ, 0xc0, !PT ;  /* 0x0000007c06097812 */ /* 0x000fe200078ec0ff */
[----:B--2---:R-:W-:-:S04]  /*0120*/  IMAD R21, R13, UR9, R4 ;  /* 0x000000090d157c24 */ /* 0x004fc8000f8e0204 */
[----:B---3--:R-:W-:Y:S02]  /*0130*/  IMAD R17, R7, R2, R9 ;  /* 0x0000000207117224 */ /* 0x008fe400078e0209 */
[----:B-----5:R-:W-:-:S04]  /*0140*/  IMAD.WIDE R12, R21, 0x4, R30 ;  /* 0x00000004150c7825 */ /* 0x020fc800078e021e */
[----:B----4-:R-:W-:Y:S02]  /*0150*/  IMAD.WIDE R16, R17, 0x4, R28 ;  /* 0x0000000411107825 */ /* 0x010fe400078e021c */
[----:B------:R-:W2:Y:S04]  /*0160*/  LDG.E.128.CONSTANT R12, desc[UR12][R12.64] ;  /* 0x0000000c0c0c7981 */ /* 0x000ea8000c1e9d00 */
[----:B------:R-:W3:Y:S01]  /*0170*/  LDG.E.128.CONSTANT R16, desc[UR12][R16.64] ;  /* 0x0000000c10107981 */ /* 0x000ee2000c1e9d00 */
[----:B------:R-:W0:Y:S01]  /*0180*/  S2UR UR8, SR_CgaCtaId ;  /* 0x00000000000879c3 */ /* 0x000e220000008800 */
[----:B------:R-:W-:Y:S01]  /*0190*/  UMOV UR4, 0x400 ;  /* 0x0000040000047882 */ /* 0x000fe20000000000 */
[C---:B------:R-:W-:Y:S01]  /*01a0*/  SHF.L.U32 R6, R5.reuse, 0xb, RZ ;  /* 0x0000000b05067819 */ /* 0x040fe200000006ff */
[----:B------:R-:W-:Y:S01]  /*01b0*/  UIADD3 UR7, UPT, UPT, UR4, 0x2000, URZ ;  /* 0x0000200004077890 */ /* 0x000fe2000fffe0ff */
[----:B------:R-:W-:Y:S01]  /*01c0*/  SHF.L.U32 R5, R5, 0x4, RZ ;  /* 0x0000000405057819 */ /* 0x000fe200000006ff */
[----:B------:R-:W-:Y:S01]  /*01d0*/  UISETP.GE.AND UP0, UPT, UR9, 0x9, UPT ;  /* 0x000000090900788c */ /* 0x000fe2000bf06270 */
[----:B------:R-:W-:-:S02]  /*01e0*/  LOP3.LUT R6, R6, 0x800, RZ, 0xc0, !PT ;  /* 0x0000080006067812 */ /* 0x000fc400078ec0ff */
[----:B------:R-:W-:Y:S01]  /*01f0*/  LOP3.LUT R10, R5, 0x1f0, RZ, 0xc0, !PT ;  /* 0x000001f0050a7812 */ /* 0x000fe200078ec0ff */
[----:B0-----:R-:W-:Y:S02]  /*0200*/  ULEA UR6, UR8, UR4, 0x18 ;  /* 0x0000000408067291 */ /* 0x001fe4000f8ec0ff */
[----:B------:R-:W-:Y:S01]  /*0210*/  ULEA UR7, UR8, UR7, 0x18 ;  /* 0x0000000708077291 */ /* 0x000fe2000f8ec0ff */
[----:B------:R-:W-:-:S03]  /*0220*/  UMOV UR4, URZ ;  /* 0x000000ff00047c82 */ /* 0x000fc60008000000 */
[----:B------:R-:W-:Y:S02]  /*0230*/  IADD3 R6, PT, PT, R6, UR6, RZ ;  /* 0x0000000606067c10 */ /* 0x000fe4000fffe0ff */
[----:B------:R-:W-:Y:S02]  /*0240*/  LEA R5, R7, UR7, 0x9 ;  /* 0x0000000707057c11 */ /* 0x000fe4000f8e48ff */
[----:B------:R-:W-:Y:S02]  /*0250*/  LEA R8, R11, R6, 0x2 ;  /* 0x000000060b087211 */ /* 0x000fe400078e10ff */
[----:B------:R-:W-:Y:S01]  /*0260*/  IADD3 R5, PT, PT, R5, R10, RZ ;  /* 0x0000000a05057210 */ /* 0x000fe20007ffe0ff */
[----:B------:R-:W0:Y:S02]  /*0270*/  S2R R6, SR_CTAID.X ;  /* 0x0000000000067919 */ /* 0x000e240000002500 */
[----:B--2---:R1:W-:Y:S04]  /*0280*/  STS [R8], R12 ;  /* 0x0000000c08007388 */ /* 0x0043e80000000800 */
[----:B------:R1:W-:Y:S04]  /*0290*/  STS [R8+0x200], R13 ;  /* 0x0002000d08007388 */ /* 0x0003e80000000800 */
[----:B------:R1:W-:Y:S04]  /*02a0*/  STS [R8+0x400], R14 ;  /* 0x0004000e08007388 */ /* 0x0003e80000000800 */
[----:B------:R1:W-:Y:S04]  /*02b0*/  STS [R8+0x600], R15 ;  /* 0x0006000f08007388 */ /* 0x0003e80000000800 */
[----:B---3--:R1:W-:Y:S01]  /*02c0*/  STS.128 [R5], R16 ;  /* 0x0000001005007388 */ /* 0x0083e20000000c00 */
[----:B------:R-:W-:Y:S06]  /*02d0*/  BAR.SYNC.DEFER_BLOCKING 0x0 ;  /* 0x0000000000007b1d */ /* 0x000fec0000010000 */
[----:B0-----:R-:W-:Y:S05]  /*02e0*/  BRA.U !UP0, `(.L_x_5) ;  /* 0x0000001108f47547 */ /* 0x001fea000b800000 */
[----:B-1----:R-:W-:Y:S01]  /*02f0*/  IADD3 R8, PT, PT, R7, 0x8, RZ ;  /* 0x0000000807087810 */ /* 0x002fe20007ffe0ff */
[----:B------:R-:W-:Y:S01]  /*0300*/  UIADD3 UR4, UPT, UPT, UR9, 0x7, URZ ;  /* 0x0000000709047890 */ /* 0x000fe2000fffe0ff */
[----:B------:R-:W-:Y:S01]  /*0310*/  SHF.L.U32 R7, R6, 0x7, RZ ;  /* 0x0000000706077819 */ /* 0x000fe200000006ff */
[----:B------:R-:W-:Y:S02]  /*0320*/  UMOV UR8, 0x1 ;  /* 0x0000000100087882 */ /* 0x000fe40000000000 */
[----:B------:R-:W-:Y:S02]  /*0330*/  USHF.R.U32.HI UR4, URZ, 0x3, UR4 ;  /* 0x00000003ff047899 */ /* 0x000fe40008011604 */
[----:B------:R-:W-:Y:S01]  /*0340*/  IMAD R10, R8, R2, R7 ;  /* 0x00000002080a7224 */ /* 0x000fe200078e0207 */
[----:B------:R-:W-:Y:S01]  /*0350*/  IADD3 R8, PT, PT, R21, 0x8, RZ ;  /* 0x0000000815087810 */ /* 0x000fe20007ffe0ff */
[----:B------:R-:W-:-:S03]  /*0360*/  UIADD3 UR4, UPT, UPT, -UR4, URZ, URZ ;  /* 0x000000ff04047290 */ /* 0x000fc6000fffe1ff */
[----:B------:R-:W-:-:S09]  /*0370*/  IADD3 R7, PT, PT, R9, R10, RZ ;  /* 0x0000000a09077210 */ /* 0x000fd20007ffe0ff */
.L_x_6:
[----:B------:R-:W-:-:S04]  /*0380*/  USHF.L.U32 UR10, UR8, 0xc, URZ ;  /* 0x0000000c080a7899 */ /* 0x000fc800080006ff */
[----:B------:R-:W-:-:S04]  /*0390*/  ULOP3.LUT UR9, UR10, 0x1000, URZ, 0x3c, !UPT ;  /* 0x000010000a097892 */ /* 0x000fc8000f8e3cff */
[----:B------:R-:W-:Y:S02]  /*03a0*/  UIADD3 UR11, UPT, UPT, UR6, UR9, URZ ;  /* 0x00000009060b7290 */ /* 0x000fe4000fffe0ff */
[----:B------:R-:W-:-:S04]  /*03b0*/  UIADD3 UR9, UPT, UPT, UR7, UR9, URZ ;  /* 0x0000000907097290 */ /* 0x000fc8000fffe0ff */
[----:B------:R-:W-:Y:S02]  /*03c0*/  LEA R10, R0, UR11, 0x4 ;  /* 0x0000000b000a7c11 */ /* 0x000fe4000f8e20ff */
[----:B------:R-:W-:-:S03]  /*03d0*/  LEA R9, R3, UR9, 0x4 ;  /* 0x0000000903097c11 */ /* 0x000fc6000f8e20ff */
[----:B------:R-:W-:Y:S04]  /*03e0*/  LDS.128 R12, [R10] ;  /* 0x000000000a0c7984 */ /* 0x000fe80000000c00 */
[----:B------:R-:W0:Y:S04]  /*03f0*/  LDS.128 R16, [R9] ;  /* 0x0000000009107984 */ /* 0x000e280000000c00 */
[----:B------:R-:W1:Y:S01]  /*0400*/  LDS.128 R20, [R9+0x100] ;  /* 0x0001000009147984 */ /* 0x000e620000000c00 */
[-C--:B0-----:R-:W-:Y:S01]  /*0410*/  FFMA R57, R12, R16.reuse, R57 ;  /* 0x000000100c397223 */ /* 0x081fe20000000039 */
[-C--:B------:R-:W-:Y:S01]  /*0420*/  FFMA R54, R13, R16.reuse, R54 ;  /* 0x000000100d367223 */ /* 0x080fe20000000036 */
[-C--:B------:R-:W-:Y:S01]  /*0430*/  FFMA R51, R14, R16.reuse, R51 ;  /* 0x000000100e337223 */ /* 0x080fe20000000033 */
[----:B------:R-:W-:Y:S01]  /*0440*/  FFMA R60, R15, R16, R60 ;  /* 0x000000100f3c7223 */ /* 0x000fe2000000003c */
[-C--:B------:R-:W-:Y:S01]  /*0450*/  FFMA R35, R12, R17.reuse, R35 ;  /* 0x000000110c237223 */ /* 0x080fe20000000023 */
        /* <DEDUP_REMOVED lines=9> */
[CC--:B------:R-:W-:Y:S01]  /*04f0*/  FFMA R41, R14.reuse, R19.reuse, R41 ;  /* 0x000000130e297223 */ /* 0x0c0fe20000000029 */
[----:B------:R-:W-:Y:S01]  /*0500*/  FFMA R42, R15, R19, R42 ;  /* 0x000000130f2a7223 */ /* 0x000fe2000000002a */
[C---:B-1----:R-:W-:Y:S01]  /*0510*/  FFMA R64, R14.reuse, R21, R24 ;  /* 0x000000150e407223 */ /* 0x042fe20000000018 */
[C---:B------:R-:W-:Y:S01]  /*0520*/  FFMA R61, R14.reuse, R22, R25 ;  /* 0x000000160e3d7223 */ /* 0x040fe20000000019 */
[----:B------:R-:W-:Y:S01]  /*0530*/  FFMA R68, R14, R23, R26 ;  /* 0x000000170e447223 */ /* 0x000fe2000000001a */
[----:B------:R-:W-:Y:S01]  /*0540*/  LDS.128 R16, [R9+0x200] ;  /* 0x0002000009107984 */ /* 0x000fe20000000c00 */
[C---:B------:R-:W-:Y:S01]  /*0550*/  FFMA R55, R12.reuse, R20, R55 ;  /* 0x000000140c377223 */ /* 0x040fe20000000037 */
[C---:B------:R-:W-:Y:S01]  /*0560*/  FFMA R56, R12.reuse, R21, R56 ;  /* 0x000000150c387223 */ /* 0x040fe20000000038 */
[C---:B------:R-:W-:Y:S01]  /*0570*/  FFMA R53, R12.reuse, R22, R53 ;  /* 0x000000160c357223 */ /* 0x040fe20000000035 */
[----:B------:R-:W0:Y:S01]  /*0580*/  LDS.128 R24, [R10+0x200] ;  /* 0x000200000a187984 */ /* 0x000e220000000c00 */
[----:B------:R-:W-:Y:S01]  /*0590*/  FFMA R66, R12, R23, R59 ;  /* 0x000000170c427223 */ /* 0x000fe2000000003b */
[C---:B------:R-:W-:Y:S01]  /*05a0*/  FFMA R48, R13.reuse, R20, R48 ;  /* 0x000000140d307223 */ /* 0x040fe20000000030 */
[C---:B------:R-:W-:Y:S01]  /*05b0*/  FFMA R46, R13.reuse, R21, R46 ;  /* 0x000000150d2e7223 */ /* 0x040fe2000000002e */
[C---:B------:R-:W-:Y:S01]  /*05c0*/  FFMA R47, R13.reuse, R22, R47 ;  /* 0x000000160d2f7223 */ /* 0x040fe2000000002f */
[----:B------:R-:W-:Y:S01]  /*05d0*/  FFMA R50, R13, R23, R50 ;  /* 0x000000170d327223 */ /* 0x000fe20000000032 */
[-C--:B------:R-:W-:Y:S01]  /*05e0*/  FFMA R49, R14, R20.reuse, R49 ;  /* 0x000000140e317223 */ /* 0x080fe20000000031 */
[C---:B------:R-:W-:Y:S01]  /*05f0*/  FFMA R52, R15.reuse, R20, R52 ;  /* 0x000000140f347223 */ /* 0x040fe20000000034 */
[C---:B------:R-:W-:Y:S01]  /*0600*/  FFMA R58, R15.reuse, R21, R58 ;  /* 0x000000150f3a7223 */ /* 0x040fe2000000003a */
[C---:B------:R-:W-:Y:S01]  /*0610*/  FFMA R45, R15.reuse, R22, R45 ;  /* 0x000000160f2d7223 */ /* 0x040fe2000000002d */
[----:B------:R-:W-:-:S02]  /*0620*/  FFMA R62, R15, R23, R44 ;  /* 0x000000170f3e7223 */ /* 0x000fc4000000002c */
[----:B------:R-:W1:Y:S04]  /*0630*/  LDS.128 R12, [R9+0x300] ;  /* 0x00030000090c7984 */ /* 0x000e680000000c00 */
[----:B------:R-:W-:Y:S01]  /*0640*/  LDS.128 R20, [R9+0x400] ;  /* 0x0004000009147984 */ /* 0x000fe20000000c00 */
        /* <DEDUP_REMOVED lines=16> */
[C---:B-1----:R-:W-:Y:S01]  /*0750*/  FFMA R55, R24.reuse, R12, R55 ;  /* 0x0000000c18377223 */ /* 0x042fe20000000037 */
[----:B------:R-:W0:Y:S01]  /*0760*/  LDS.128 R16, [R10+0x400] ;  /* 0x000400000a107984 */ /* 0x000e220000000c00 */
[C---:B------:R-:W-:Y:S01]  /*0770*/  FFMA R56, R24.reuse, R13, R56 ;  /* 0x0000000d18387223 */ /* 0x040fe20000000038 */
[C---:B------:R-:W-:Y:S01]  /*0780*/  FFMA R53, R24.reuse, R14, R53 ;  /* 0x0000000e18357223 */ /* 0x040fe20000000035 */
[----:B------:R-:W-:Y:S01]  /*0790*/  FFMA R66, R24, R15, R66 ;  /* 0x0000000f18427223 */ /* 0x000fe20000000042 */
[C---:B------:R-:W-:Y:S01]  /*07a0*/  FFMA R48, R25.reuse, R12, R48 ;  /* 0x0000000c19307223 */ /* 0x040fe20000000030 */
        /* <DEDUP_REMOVED lines=28> */
[----:B------:R-:W-:-:S02]  /*0970*/  FFMA R42, R19, R23, R42 ;  /* 0x00000017132a7223 */ /* 0x000fc4000000002a */
[----:B------:R-:W0:Y:S01]  /*0980*/  LDS.128 R20, [R9+0x600] ;  /* 0x0006000009147984 */ /* 0x000e220000000c00 */
[C---:B-1----:R-:W-:Y:S01]  /*0990*/  FFMA R55, R16.reuse, R12, R55 ;  /* 0x0000000c10377223 */ /* 0x042fe20000000037 */
        /* <DEDUP_REMOVED lines=69> */
[CC--:B-1----:R-:W-:Y:S01]  /*0df0*/  FFMA R55, R20.reuse, R12.reuse, R55 ;  /* 0x0000000c14377223 */ /* 0x0c2fe20000000037 */
[-C--:B------:R-:W-:Y:S01]  /*0e00*/  FFMA R56, R20, R13.reuse, R56 ;  /* 0x0000000d14387223 */ /* 0x080fe20000000038 */
[CC--:B------:R-:W-:Y:S01]  /*0e10*/  FFMA R48, R21.reuse, R12.reuse, R48 ;  /* 0x0000000c15307223 */ /* 0x0c0fe20000000030 */
[-C--:B------:R-:W-:Y:S01]  /*0e20*/  FFMA R46, R21, R13.reuse, R46 ;  /* 0x0000000d152e7223 */ /* 0x080fe2000000002e */
[CC--:B------:R-:W-:Y:S01]  /*0e30*/  FFMA R49, R22.reuse, R12.reuse, R49 ;  /* 0x0000000c16317223 */ /* 0x0c0fe20000000031 */
[-C--:B------:R-:W-:Y:S01]  /*0e40*/  FFMA R64, R22, R13.reuse, R64 ;  /* 0x0000000d16407223 */ /* 0x080fe20000000040 */
[C---:B------:R-:W-:Y:S01]  /*0e50*/  FFMA R52, R23.reuse, R12, R52 ;  /* 0x0000000c17347223 */ /* 0x040fe20000000034 */
[----:B------:R-:W-:Y:S01]  /*0e60*/  FFMA R58, R23, R13, R58 ;  /* 0x0000000d173a7223 */ /* 0x000fe2000000003a */
[----:B------:R-:W-:-:S04]  /*0e70*/  IMAD.WIDE R12, R8, 0x4, R30 ;  /* 0x00000004080c7825 */ /* 0x000fc800078e021e */
[CC--:B------:R-:W-:Y:S01]  /*0e80*/  FFMA R53, R20.reuse, R14.reuse, R53 ;  /* 0x0000000e14357223 */ /* 0x0c0fe20000000035 */
[-C--:B------:R-:W-:Y:S01]  /*0e90*/  FFMA R66, R20, R15.reuse, R66 ;  /* 0x0000000f14427223 */ /* 0x080fe20000000042 */
[CC--:B------:R-:W-:Y:S01]  /*0ea0*/  FFMA R47, R21.reuse, R14.reuse, R47 ;  /* 0x0000000e152f7223 */ /* 0x0c0fe2000000002f */
[-C--:B------:R-:W-:Y:S01]  /*0eb0*/  FFMA R50, R21, R15.reuse, R50 ;  /* 0x0000000f15327223 */ /* 0x080fe20000000032 */
[CC--:B------:R-:W-:Y:S01]  /*0ec0*/  FFMA R61, R22.reuse, R14.reuse, R61 ;  /* 0x0000000e163d7223 */ /* 0x0c0fe2000000003d */
[-C--:B------:R-:W-:Y:S01]  /*0ed0*/  FFMA R44, R22, R15.reuse, R44 ;  /* 0x0000000f162c7223 */ /* 0x080fe2000000002c */
[C---:B------:R-:W-:Y:S01]  /*0ee0*/  FFMA R45, R23.reuse, R14, R45 ;  /* 0x0000000e172d7223 */ /* 0x040fe2000000002d */
[----:B------:R-:W-:Y:S02]  /*0ef0*/  FFMA R62, R23, R15, R62 ;  /* 0x0000000f173e7223 */ /* 0x000fe4000000003e */
[----:B------:R-:W2:Y:S04]  /*0f00*/  LDG.E.128.CONSTANT R12, desc[UR12][R12.64] ;  /* 0x0000000c0c0c7981 */ /* 0x000ea8000c1e9d00 */
        /* <DEDUP_REMOVED lines=9> */
[----:B------:R-:W-:-:S04]  /*0fa0*/  IMAD.WIDE R24, R7, 0x4, R28 ;  /* 0x0000000407187825 */ /* 0x000fc800078e021c */
[-C--:B------:R-:W-:Y:S01]  /*0fb0*/  FFMA R39, R16, R26.reuse, R39 ;  /* 0x0000001a10277223 */ /* 0x080fe20000000027 */
[-C--:B------:R-:W-:Y:S01]  /*0fc0*/  FFMA R36, R17, R26.reuse, R36 ;  /* 0x0000001a11247223 */ /* 0x080fe20000000024 */
[-C--:B------:R-:W-:Y:S01]  /*0fd0*/  FFMA R37, R18, R26.reuse, R37 ;  /* 0x0000001a12257223 */ /* 0x080fe20000000025 */
[----:B------:R-:W-:Y:S01]  /*0fe0*/  FFMA R38, R19, R26, R38 ;  /* 0x0000001a13267223 */ /* 0x000fe20000000026 */
[-C--:B------:R-:W-:Y:S01]  /*0ff0*/  FFMA R43, R16, R27.reuse, R43 ;  /* 0x0000001b102b7223 */ /* 0x080fe2000000002b */
[-C--:B------:R-:W-:Y:S01]  /*1000*/  FFMA R40, R17, R27.reuse, R40 ;  /* 0x0000001b11287223 */ /* 0x080fe20000000028 */
[-C--:B------:R-:W-:Y:S01]  /*1010*/  FFMA R41, R18, R27.reuse, R41 ;  /* 0x0000001b12297223 */ /* 0x080fe20000000029 */
[----:B------:R-:W-:Y:S02]  /*1020*/  FFMA R42, R19, R27, R42 ;  /* 0x0000001b132a7223 */ /* 0x000fe4000000002a */
[----:B------:R-:W3:Y:S01]  /*1030*/  LDG.E.128.CONSTANT R24, desc[UR12][R24.64] ;  /* 0x0000000c18187981 */ /* 0x000ee2000c1e9d00 */
        /* <DEDUP_REMOVED lines=16> */
[----:B------:R-:W-:Y:S04]  /*1140*/  LDS.128 R16, [R10+0xc00] ;  /* 0x000c00000a107984 */ /* 0x000fe80000000c00 */
[----:B------:R-:W0:Y:S02]  /*1150*/  LDS.128 R20, [R9+0xc00] ;  /* 0x000c000009147984 */ /* 0x000e240000000c00 */
        /* <DEDUP_REMOVED lines=16> */
[----:B------:R-:W0:Y:S02]  /*1260*/  LDS.128 R20, [R9+0xd00] ;  /* 0x000d000009147984 */ /* 0x000e240000000c00 */
[C---:B0-----:R-:W-:Y:S01]  /*1270*/  FFMA R55, R16.reuse, R20, R55 ;  /* 0x0000001410377223 */ /* 0x041fe20000000037 */
        /* <DEDUP_REMOVED lines=15> */
[----:B------:R0:W-:Y:S04]  /*1370*/  LDS.128 R16, [R10+0xe00] ;  /* 0x000e00000a107984 */ /* 0x0001e80000000c00 */
[----:B------:R-:W1:Y:S01]  /*1380*/  LDS.128 R20, [R9+0xe00] ;  /* 0x000e000009147984 */ /* 0x000e620000000c00 */
[----:B------:R-:W-:-:S06]  /*1390*/  UIADD3 UR9, UPT, UPT, UR6, UR10, URZ ;  /* 0x0000000a06097290 */ /* 0x000fcc000fffe0ff */
[----:B0-----:R-:W-:-:S04]  /*13a0*/  LEA R10, R4, UR9, 0x9 ;  /* 0x00000009040a7c11 */ /* 0x001fc8000f8e48ff */
[----:B------:R-:W-:Y:S01]  /*13b0*/  LEA R10, R11, R10, 0x2 ;  /* 0x0000000a0b0a7211 */ /* 0x000fe200078e10ff */
[----:B------:R-:W-:Y:S01]  /*13c0*/  UIADD3 UR4, UPT, UPT, UR4, 0x1, URZ ;  /* 0x0000000104047890 */ /* 0x000fe2000fffe0ff */
[-C--:B-1----:R-:W-:Y:S01]  /*13d0*/  FFMA R57, R16, R20.reuse, R57 ;  /* 0x0000001410397223 */ /* 0x082fe20000000039 */
        /* <DEDUP_REMOVED lines=16> */
[----:B------:R-:W-:Y:S02]  /*14e0*/  UISETP.NE.AND UP0, UPT, UR4, -0x1, UPT ;  /* 0xffffffff0400788c */ /* 0x000fe4000bf05270 */
[----:B------:R-:W-:Y:S01]  /*14f0*/  ULOP3.LUT UR9, UR8, 0x1, URZ, 0x3c, !UPT ;  /* 0x0000000108097892 */ /* 0x000fe2000f8e3cff */
[----:B------:R-:W-:Y:S02]  /*1500*/  IADD3 R8, PT, PT, R8, 0x8, RZ ;  /* 0x0000000808087810 */ /* 0x000fe40007ffe0ff */
[----:B------:R-:W-:Y:S01]  /*1510*/  LEA R7, R2, R7, 0x3 ;  /* 0x0000000702077211 */ /* 0x000fe200078e18ff */
[----:B--2---:R-:W-:Y:S04]  /*1520*/  STS [R10], R12 ;  /* 0x0000000c0a007388 */ /* 0x004fe80000000800 */
[----:B------:R-:W-:Y:S04]  /*1530*/  STS [R10+0x200], R13 ;  /* 0x0002000d0a007388 */ /* 0x000fe80000000800 */
[----:B------:R-:W-:Y:S04]  /*1540*/  STS [R10+0x400], R14 ;  /* 0x0004000e0a007388 */ /* 0x000fe80000000800 */
[----:B------:R-:W-:Y:S01]  /*1550*/  STS [R10+0x600], R15 ;  /* 0x0006000f0a007388 */ /* 0x000fe20000000800 */
[C---:B0-----:R-:W-:Y:S01]  /*1560*/  FFMA R55, R16.reuse, R20, R55 ;  /* 0x0000001410377223 */ /* 0x041fe20000000037 */
[C---:B------:R-:W-:Y:S01]  /*1570*/  FFMA R56, R16.reuse, R21, R56 ;  /* 0x0000001510387223 */ /* 0x040fe20000000038 */
[C---:B------:R-:W-:Y:S01]  /*1580*/  FFMA R53, R16.reuse, R22, R53 ;  /* 0x0000001610357223 */ /* 0x040fe20000000035 */
[----:B------:R-:W-:Y:S01]  /*1590*/  FFMA R59, R16, R23, R66 ;  /* 0x00000017103b7223 */ /* 0x000fe20000000042 */
[C---:B------:R-:W-:Y:S01]  /*15a0*/  FFMA R48, R17.reuse, R20, R48 ;  /* 0x0000001411307223 */ /* 0x040fe20000000030 */
[C---:B------:R-:W-:Y:S01]  /*15b0*/  FFMA R46, R17.reuse, R21, R46 ;  /* 0x00000015112e7223 */ /* 0x040fe2000000002e */
[----:B---3--:R0:W-:Y:S01]  /*15c0*/  STS.128 [R5+UR10], R24 ;  /* 0x0000001805007988 */ /* 0x0081e20008000c0a */
[C---:B------:R-:W-:Y:S01]  /*15d0*/  FFMA R47, R17.reuse, R22, R47 ;  /* 0x00000016112f7223 */ /* 0x040fe2000000002f */
[----:B------:R-:W-:Y:S01]  /*15e0*/  FFMA R50, R17, R23, R50 ;  /* 0x0000001711327223 */ /* 0x000fe20000000032 */
[CC--:B------:R-:W-:Y:S01]  /*15f0*/  FFMA R49, R18.reuse, R20.reuse, R49 ;  /* 0x0000001412317223 */ /* 0x0c0fe20000000031 */
[C---:B------:R-:W-:Y:S01]  /*1600*/  FFMA R52, R19.reuse, R20, R52 ;  /* 0x0000001413347223 */ /* 0x040fe20000000034 */
[C---:B------:R-:W-:Y:S01]  /*1610*/  FFMA R58, R19.reuse, R21, R58 ;  /* 0x00000015133a7223 */ /* 0x040fe2000000003a */
[CC--:B------:R-:W-:Y:S01]  /*1620*/  FFMA R45, R19.reuse, R22.reuse, R45 ;  /* 0x00000016132d7223 */ /* 0x0c0fe2000000002d */
[----:B------:R-:W-:Y:S01]  /*1630*/  UMOV UR10, UR8 ;  /* 0x00000008000a7c82 */ /* 0x000fe20008000000 */
[----:B------:R-:W-:Y:S01]  /*1640*/  UMOV UR8, UR9 ;  /* 0x0000000900087c82 */ /* 0x000fe20008000000 */
[C---:B0-----:R-:W-:Y:S01]  /*1650*/  FFMA R26, R18.reuse, R23, R44 ;  /* 0x00000017121a7223 */ /* 0x041fe2000000002c */
[C---:B------:R-:W-:Y:S01]  /*1660*/  FFMA R24, R18.reuse, R21, R64 ;  /* 0x0000001512187223 */ /* 0x040fe20000000040 */
[----:B------:R-:W-:Y:S01]  /*1670*/  FFMA R25, R18, R22, R61 ;  /* 0x0000001612197223 */ /* 0x000fe2000000003d */
[----:B------:R-:W-:Y:S01]  /*1680*/  FFMA R44, R19, R23, R62 ;  /* 0x00000017132c7223 */ /* 0x000fe2000000003e */
[----:B------:R-:W-:Y:S06]  /*1690*/  BAR.SYNC.DEFER_BLOCKING 0x0 ;  /* 0x0000000000007b1d */ /* 0x000fec0000010000 */
[----:B------:R-:W-:Y:S05]  /*16a0*/  BRA.U UP0, `(.L_x_6) ;  /* 0xffffffed00347547 */ /* 0x000fea000b83ffff */
[----:B------:R-:W-:-:S05]  /*16b0*/  UMOV UR4, UR10 ;  /* 0x0000000a00047c82 */ /* 0x000fca0008000000 */
.L_x_5:
[----:B------:R-:W-:Y:S02]  /*16c0*/  ULEA UR6, UR4, UR6, 0xc ;  /* 0x0000000604067291 */ /* 0x000fe4000f8e60ff */
[----:B------:R-:W-:-:S04]  /*16d0*/  ULEA UR4, UR4, UR7, 0xc ;  /* 0x0000000704047291 */ /* 0x000fc8000f8e60ff */
[----:B------:R-:W-:Y:S02]  /*16e0*/  LEA R28, R0, UR6, 0x4 ;  /* 0x00000006001c7c11 */ /* 0x000fe4000f8e20ff */
[----:B------:R-:W-:Y:S02]  /*16f0*/  LEA R27, R3, UR4, 0x4 ;  /* 0x00000004031b7c11 */ /* 0x000fe4000f8e20ff */
[----:B------:R-:W-:Y:S01]  /*1700*/  LEA R3, R6, R3, 0x5 ;  /* 0x0000000306037211 */ /* 0x000fe200078e28ff */
[----:B-1----:R-:W-:Y:S01]  /*1710*/  LDS.128 R8, [R28] ;  /* 0x000000001c087984 */ /* 0x002fe20000000c00 */
[----:B------:R-:W-:Y:S02]  /*1720*/  LEA R0, R0, UR5, 0x2 ;  /* 0x0000000500007c11 */ /* 0x000fe4000f8e10ff */
[----:B------:R-:W-:Y:S01]  /*1730*/  SHF.L.U32 R3, R3, 0x2, RZ ;  /* 0x0000000203037819 */ /* 0x000fe200000006ff */
[----:B------:R-:W0:Y:S01]  /*1740*/  LDS.128 R12, [R27] ;  /* 0x000000001b0c7984 */ /* 0x000e220000000c00 */
[----:B------:R-:W-:-:S03]  /*1750*/  IADD3 R4, PT, PT, R0, 0x40, RZ ;  /* 0x0000004000047810 */ /* 0x000fc60007ffe0ff */
[-CC-:B------:R-:W-:Y:S01]  /*1760*/  IMAD R0, R0, R2.reuse, R3.reuse ;  /* 0x0000000200007224 */ /* 0x180fe200078e0203 */
[----:B------:R-:W1:Y:S01]  /*1770*/  LDS.128 R16, [R27+0x100] ;  /* 0x000100001b107984 */ /* 0x000e620000000c00 */
[----:B------:R-:W-:-:S03]  /*1780*/  IMAD R3, R4, R2, R3 ;  /* 0x0000000204037224 */ /* 0x000fc600078e0203 */
[----:B------:R-:W-:Y:S04]  /*1790*/  LDS.128 R4, [R28+0x200] ;  /* 0x000200001c047984 */ /* 0x000fe80000000c00 */
[----:B------:R-:W2:Y:S01]  /*17a0*/  LDS.128 R20, [R27+0x200] ;  /* 0x000200001b147984 */ /* 0x000ea20000000c00 */
        /* <DEDUP_REMOVED lines=33> */
[-C--:B--2---:R-:W-:Y:S01]  /*19c0*/  FFMA R57, R4, R20.reuse, R57 ;  /* 0x0000001404397223 */ /* 0x084fe20000000039 */
[----:B------:R-:W-:Y:S01]  /*19d0*/  LDS.128 R8, [R28+0x400] ;  /* 0x000400001c087984 */ /* 0x000fe20000000c00 */
[-C--:B------:R-:W-:Y:S01]  /*19e0*/  FFMA R54, R5, R20.reuse, R54 ;  /* 0x0000001405367223 */ /* 0x080fe20000000036 */
[-C--:B------:R-:W-:Y:S01]  /*19f0*/  FFMA R51, R6, R20.reuse, R51 ;  /* 0x0000001406337223 */ /* 0x080fe20000000033 */
[----:B------:R-:W-:Y:S01]  /*1a00*/  FFMA R60, R7, R20, R60 ;  /* 0x00000014073c7223 */ /* 0x000fe2000000003c */
[----:B------:R-:W1:Y:S01]  /*1a10*/  LDS.128 R16, [R27+0x400] ;  /* 0x000400001b107984 */ /* 0x000e620000000c00 */
        /* <DEDUP_REMOVED lines=12> */
[----:B------:R-:W2:Y:S01]  /*1ae0*/  LDS.128 R20, [R27+0x500] ;  /* 0x000500001b147984 */ /* 0x000ea20000000c00 */
        /* <DEDUP_REMOVED lines=17> */
[----:B------:R-:W0:Y:S01]  /*1c00*/  LDS.128 R12, [R27+0x600] ;  /* 0x000600001b0c7984 */ /* 0x000e220000000c00 */
        /* <DEDUP_REMOVED lines=16> */
[C---:B--2---:R-:W-:Y:S01]  /*1d10*/  FFMA R55, R8.reuse, R20, R55 ;  /* 0x0000001408377223 */ /* 0x044fe20000000037 */
[C---:B------:R-:W-:Y:S01]  /*1d20*/  FFMA R56, R8.reuse, R21, R56 ;  /* 0x0000001508387223 */ /* 0x040fe20000000038 */
[C---:B------:R-:W-:Y:S01]  /*1d30*/  FFMA R53, R8.reuse, R22, R53 ;  /* 0x0000001608357223 */ /* 0x040fe20000000035 */
[----:B------:R-:W-:Y:S01]  /*1d40*/  FFMA R30, R8, R23, R30 ;  /* 0x00000017081e7223 */ /* 0x000fe2000000001e */
[----:B------:R-:W1:Y:S01]  /*1d50*/  LDS.128 R16, [R27+0x700] ;  /* 0x000700001b107984 */ /* 0x000e620000000c00 */
        /* <DEDUP_REMOVED lines=47> */
[----:B------:R-:W-:Y:S01]  /*2050*/  LDS.128 R4, [R28+0xa00] ;  /* 0x000a00001c047984 */ /* 0x000fe20000000c00 */
[-C--:B--2---:R-:W-:Y:S01]  /*2060*/  FFMA R57, R8, R20.reuse, R57 ;  /* 0x0000001408397223 */ /* 0x084fe20000000039 */
[-C--:B------:R-:W-:Y:S01]  /*2070*/  FFMA R54, R9, R20.reuse, R54 ;  /* 0x0000001409367223 */ /* 0x080fe20000000036 */
[-C--:B------:R-:W-:Y:S01]  /*2080*/  FFMA R51, R10, R20.reuse, R51 ;  /* 0x000000140a337223 */ /* 0x080fe20000000033 */
[----:B------:R-:W1:Y:S01]  /*2090*/  LDS.128 R16, [R27+0xa00] ;  /* 0x000a00001b107984 */ /* 0x000e620000000c00 */
        /* <DEDUP_REMOVED lines=16> */
[CC--:B------:R-:W-:Y:S01]  /*21a0*/  FFMA R56, R8.reuse, R13.reuse, R56 ;  /* 0x0000000d08387223 */ /* 0x0c0fe20000000038 */
        /* <DEDUP_REMOVED lines=48> */
[----:B------:R-:W-:Y:S01]  /*24b0*/  LDS.128 R28, [R28+0xe00] ;  /* 0x000e00001c1c7984 */ /* 0x000fe20000000c00 */
[----:B------:R-:W2:Y:S03]  /*24c0*/  LDC.64 R20, c[0x0][0x390] ;  /* 0x0000e400ff147b82 */ /* 0x000ea60000000a00 */
[----:B------:R-:W3:Y:S01]  /*24d0*/  LDS.128 R4, [R27+0xe00] ;  /* 0x000e00001b047984 */ /* 0x000ee20000000c00 */
[-C--:B0-----:R-:W-:Y:S01]  /*24e0*/  FFMA R40, R9, R15.reuse, R40 ;  /* 0x0000000f09287223 */ /* 0x081fe20000000028 */
[-C--:B------:R-:W-:Y:S01]  /*24f0*/  FFMA R41, R10, R15.reuse, R41 ;  /* 0x0000000f0a297223 */ /* 0x080fe20000000029 */
[CC--:B------:R-:W-:Y:S01]  /*2500*/  FFMA R43, R8.reuse, R15.reuse, R43 ;  /* 0x0000000f082b7223 */ /* 0x0c0fe2000000002b */
[----:B------:R-:W0:Y:S01]  /*2510*/  LDS.128 R24, [R27+0xf00] ;  /* 0x000f00001b187984 */ /* 0x000e220000000c00 */
[----:B------:R-:W-:Y:S01]  /*2520*/  FFMA R42, R11, R15, R42 ;  /* 0x0000000f0b2a7223 */ /* 0x000fe2000000002a */
[-C--:B------:R-:W-:Y:S01]  /*2530*/  FFMA R35, R8, R13.reuse, R35 ;  /* 0x0000000d08237223 */ /* 0x080fe20000000023 */
[-C--:B------:R-:W-:Y:S01]  /*2540*/  FFMA R32, R9, R13.reuse, R32 ;  /* 0x0000000d09207223 */ /* 0x080fe20000000020 */
[-C--:B------:R-:W-:Y:S01]  /*2550*/  FFMA R33, R10, R13.reuse, R33 ;  /* 0x0000000d0a217223 */ /* 0x080fe20000000021 */
[----:B------:R-:W-:Y:S01]  /*2560*/  FFMA R34, R11, R13, R34 ;  /* 0x0000000d0b227223 */ /* 0x000fe20000000022 */
[CC--:B------:R-:W-:Y:S01]  /*2570*/  FFMA R57, R8.reuse, R12.reuse, R57 ;  /* 0x0000000c08397223 */ /* 0x0c0fe20000000039 */
[-C--:B------:R-:W-:Y:S01]  /*2580*/  FFMA R54, R9, R12.reuse, R54 ;  /* 0x0000000c09367223 */ /* 0x080fe20000000036 */
[----:B------:R-:W-:Y:S01]  /*2590*/  FFMA R60, R11, R12, R60 ;  /* 0x0000000c0b3c7223 */ /* 0x000fe2000000003c */
[-C--:B------:R-:W-:Y:S01]  /*25a0*/  FFMA R39, R8, R14.reuse, R39 ;  /* 0x0000000e08277223 */ /* 0x080fe20000000027 */
[-C--:B------:R-:W-:Y:S01]  /*25b0*/  FFMA R36, R9, R14.reuse, R36 ;  /* 0x0000000e09247223 */ /* 0x080fe20000000024 */
[----:B------:R-:W-:Y:S01]  /*25c0*/  FFMA R38, R11, R14, R38 ;  /* 0x0000000e0b267223 */ /* 0x000fe20000000026 */
[C---:B------:R-:W-:Y:S01]  /*25d0*/  FFMA R51, R10.reuse, R12, R51 ;  /* 0x0000000c0a337223 */ /* 0x040fe20000000033 */
[----:B------:R-:W-:Y:S01]  /*25e0*/  FFMA R37, R10, R14, R37 ;  /* 0x0000000e0a257223 */ /* 0x000fe20000000025 */
[-C--:B-1----:R-:W-:Y:S01]  /*25f0*/  FFMA R62, R8, R19.reuse, R62 ;  /* 0x00000013083e7223 */ /* 0x082fe2000000003e */
[-C--:B------:R-:W-:Y:S01]  /*2600*/  FFMA R50, R9, R19.reuse, R50 ;  /* 0x0000001309327223 */ /* 0x080fe20000000032 */
[-C--:B------:R-:W-:Y:S01]  /*2610*/  FFMA R66, R10, R19.reuse, R66 ;  /* 0x000000130a427223 */ /* 0x080fe20000000042 */
[----:B------:R-:W-:Y:S01]  /*2620*/  FFMA R44, R11, R19, R44 ;  /* 0x000000130b2c7223 */ /* 0x000fe2000000002c */
[C---:B------:R-:W-:Y:S01]  /*2630*/  FFMA R55, R8.reuse, R16, R55 ;  /* 0x0000001008377223 */ /* 0x040fe20000000037 */
[CC--:B------:R-:W-:Y:S01]  /*2640*/  FFMA R56, R8.reuse, R17.reuse, R56 ;  /* 0x0000001108387223 */ /* 0x0c0fe20000000038 */
        /* <DEDUP_REMOVED lines=8> */
[C---:B------:R-:W-:Y:S01]  /*26d0*/  FFMA R49, R10.reuse, R16, R49 ;  /* 0x000000100a317223 */ /* 0x040fe20000000031 */
[----:B------:R-:W-:Y:S01]  /*26e0*/  FFMA R59, R10, R18, R59 ;  /* 0x000000120a3b7223 */ /* 0x000fe2000000003b */
[-C--:B---3--:R-:W-:Y:S01]  /*26f0*/  FFMA R15, R29, R7.reuse, R40 ;  /* 0x000000071d0f7223 */ /* 0x088fe20000000028 */
[----:B------:R-:W-:Y:S01]  /*2700*/  FFMA R19, R30, R7, R41 ;  /* 0x000000071e137223 */ /* 0x000fe20000000029 */
[----:B--2---:R-:W-:-:S04]  /*2710*/  IMAD.WIDE R40, R0, 0x4, R20 ;  /* 0x0000000400287825 */ /* 0x004fc800078e0214 */
[C---:B------:R-:W-:Y:S01]  /*2720*/  FFMA R11, R28.reuse, R7, R43 ;  /* 0x000000071c0b7223 */ /* 0x040fe2000000002b */
[-C--:B------:R-:W-:Y:S01]  /*2730*/  FFMA R9, R28, R5.reuse, R35 ;  /* 0x000000051c097223 */ /* 0x080fe20000000023 */
[-C--:B------:R-:W-:Y:S01]  /*2740*/  FFMA R13, R29, R5.reuse, R32 ;  /* 0x000000051d0d7223 */ /* 0x080fe20000000020 */
[----:B------:R-:W-:Y:S01]  /*2750*/  FFMA R17, R30, R5, R33 ;  /* 0x000000051e117223 */ /* 0x000fe20000000021 */
[C---:B------:R-:W-:Y:S01]  /*2760*/  FFMA R7, R31.reuse, R7, R42 ;  /* 0x000000071f077223 */ /* 0x040fe2000000002a */
[----:B------:R-:W-:Y:S01]  /*2770*/  FFMA R5, R31, R5, R34 ;  /* 0x000000051f057223 */ /* 0x000fe20000000022 */
[----:B------:R-:W-:-:S04]  /*2780*/  IMAD.WIDE R42, R3, 0x4, R20 ;  /* 0x00000004032a7825 */ /* 0x000fc800078e0214 */
[CC--:B------:R-:W-:Y:S01]  /*2790*/  FFMA R8, R28.reuse, R4.reuse, R57 ;  /* 0x000000041c087223 */ /* 0x0c0fe20000000039 */
[C---:B------:R-:W-:Y:S01]  /*27a0*/  FFMA R12, R29.reuse, R4, R54 ;  /* 0x000000041d0c7223 */ /* 0x040fe20000000036 */
[CC--:B------:R-:W-:Y:S01]  /*27b0*/  FFMA R10, R28.reuse, R6.reuse, R39 ;  /* 0x000000061c0a7223 */ /* 0x0c0fe20000000027 */
[----:B------:R-:W-:Y:S01]  /*27c0*/  BAR.SYNC.DEFER_BLOCKING 0x0 ;  /* 0x0000000000007b1d */ /* 0x000fe20000010000 */
[C---:B------:R-:W-:Y:S01]  /*27d0*/  FFMA R14, R29.reuse, R6, R36 ;  /* 0x000000061d0e7223 */ /* 0x040fe20000000024 */
        /* <DEDUP_REMOVED lines=8> */
[----:B------:R-:W-:-:S04]  /*2860*/  IMAD.WIDE R28, R2, 0x4, R40 ;  /* 0x00000004021c7825 */ /* 0x000fc800078e0228 */
[C---:B------:R-:W-:Y:S01]  /*2870*/  FFMA R36, R30.reuse, R24, R49 ;  /* 0x000000181e247223 */ /* 0x040fe20000000031 */
[-C--:B------:R-:W-:Y:S01]  /*2880*/  FFMA R18, R30, R6.reuse, R37 ;  /* 0x000000061e127223 */ /* 0x080fe20000000025 */
[----:B------:R-:W-:Y:S01]  /*2890*/  FFMA R6, R31, R6, R38 ;  /* 0x000000061f067223 */ /* 0x000fe20000000026 */
[----:B------:R-:W-:-:S04]  /*28a0*/  IMAD.WIDE R48, R2, 0x4, R42 ;  /* 0x0000000402307825 */ /* 0x000fc800078e022a */
[CC--:B------:R-:W-:Y:S01]  /*28b0*/  FFMA R38, R30.reuse, R26.reuse, R59 ;  /* 0x0000001a1e267223 */ /* 0x0c0fe2000000003b */
[----:B------:R-:W-:Y:S01]  /*28c0*/  FFMA R39, R30, R27, R66 ;  /* 0x0000001b1e277223 */ /* 0x000fe20000000042 */
[----:B------:R-:W-:Y:S01]  /*28d0*/  FFMA R26, R31, R26, R45 ;  /* 0x0000001a1f1a7223 */ /* 0x000fe2000000002d */
[----:B------:R-:W-:-:S04]  /*28e0*/  IMAD.WIDE R46, R2, 0x4, R28 ;  /* 0x00000004022e7825 */ /* 0x000fc800078e021c */
[----:B------:R-:W-:Y:S01]  /*28f0*/  FFMA R27, R31, R27, R44 ;  /* 0x0000001b1f1b7223 */ /* 0x000fe2000000002c */
[C---:B------:R-:W-:Y:S01]  /*2900*/  FFMA R16, R30.reuse, R4, R51 ;  /* 0x000000041e107223 */ /* 0x040fe20000000033 */
[----:B------:R-:W-:Y:S01]  /*2910*/  FFMA R37, R30, R25, R64 ;  /* 0x000000191e257223 */ /* 0x000fe20000000040 */
[----:B------:R-:W-:-:S04]  /*2920*/  IMAD.WIDE R44, R2, 0x4, R48 ;  /* 0x00000004022c7825 */ /* 0x000fc800078e0230 */
[C---:B------:R-:W-:Y:S01]  /*2930*/  FFMA R4, R31.reuse, R4, R60 ;  /* 0x000000041f047223 */ /* 0x040fe2000000003c */
[C---:B------:R-:W-:Y:S01]  /*2940*/  FFMA R24, R31.reuse, R24, R52 ;  /* 0x000000181f187223 */ /* 0x040fe20000000034 */
[----:B------:R-:W-:Y:S01]  /*2950*/  FFMA R25, R31, R25, R58 ;  /* 0x000000191f197223 */ /* 0x000fe2000000003a */
[C---:B------:R-:W-:Y:S01]  /*2960*/  IMAD.WIDE R30, R2.reuse, 0x4, R46 ;  /* 0x00000004021e7825 */ /* 0x040fe200078e022e */
[----:B------:R-:W-:Y:S03]  /*2970*/  STG.E.128 desc[UR12][R40.64], R8 ;  /* 0x0000000828007986 */ /* 0x000fe6000c101d0c */
[----:B------:R-:W-:Y:S01]  /*2980*/  IMAD.WIDE R2, R2, 0x4, R44 ;  /* 0x0000000402027825 */ /* 0x000fe200078e022c */
[----:B------:R-:W-:Y:S04]  /*2990*/  STG.E.128 desc[UR12][R40.64+0x100], R20 ;  /* 0x0001001428007986 */ /* 0x000fe8000c101d0c */
        /* <DEDUP_REMOVED lines=13> */
[----:B------:R-:W-:Y:S01]  /*2a70*/  STG.E.128 desc[UR12][R2.64+0x100], R24 ;  /* 0x0001001802007986 */ /* 0x000fe2000c101d0c */
[----:B------:R-:W-:Y:S05]  /*2a80*/  EXIT ;  /* 0x000000000000794d */ /* 0x000fea0003800000 */
.L_x_7:
        /* <DEDUP_REMOVED lines=15> */
.L_x_12:


//--------------------- .text._Z6m_gemmiiiPfS_S_  --------------------------
	.section	.text._Z6m_gemmiiiPfS_S_,"ax",@progbits
	.align	128
        .global         _Z6m_gemmiiiPfS_S_
        .type           _Z6m_gemmiiiPfS_S_,@function
        .size           _Z6m_gemmiiiPfS_S_,(.L_x_13 - _Z6m_gemmiiiPfS_S_)
        .other          _Z6m_gemmiiiPfS_S_,@"STO_CUDA_ENTRY STV_DEFAULT"
_Z6m_gemmiiiPfS_S_:
.text._Z6m_gemmiiiPfS_S_:
[----:B------:R-:W-:Y:S01]  /*0000*/  LDC R1, c[0x0][0x37c] ;  /* 0x0000df00ff017b82 */ /* 0x000fe20000000800 */
[----:B------:R-:W0:Y:S01]  /*0010*/  LDCU UR6, c[0x0][0x384] ;  /* 0x00007080ff0677ac */ /* 0x000e220008000800 */
[----:B------:R-:W1:Y:S01]  /*0020*/  S2R R2, SR_TID.X ;  /* 0x0000000000027919 */ /* 0x000e620000002100 */
[----:B------:R-:W-:Y:S02]  /*0030*/  CS2R R50, SRZ ;  /* 0x0000000000327805 */ /* 0x000fe4000001ff00 */
[----:B------:R-:W-:Y:S02]  /*0040*/  CS2R R48, SRZ ;  /* 0x0000000000307805 */ /* 0x000fe4000001ff00 */
[----:B------:R-:W-:Y:S01]  /*0050*/  CS2R R62, SRZ ;  /* 0x00000000003e7805 */ /* 0x000fe2000001ff00 */
[----:B------:R-:W2:Y:S01]  /*0060*/  S2R R3, SR_TID.Y ;  /* 0x0000000000037919 */ /* 0x000ea20000002200 */
[----:B------:R-:W-:Y:S02]  /*0070*/  CS2R R60, SRZ ;  /* 0x00000000003c7805 */ /* 0x000fe4000001ff00 */
[----:B------:R-:W-:-:S02]  /*0080*/  CS2R R30, SRZ ;  /* 0x00000000001e7805 */ /* 0x000fc4000001ff00 */
[----:B------:R-:W-:Y:S02]  /*0090*/  CS2R R28, SRZ ;  /* 0x00000000001c7805 */ /* 0x000fe4000001ff00 */
[----:B------:R-:W-:Y:S02]  /*00a0*/  CS2R R58, SRZ ;  /* 0x00000000003a7805 */ /* 0x000fe4000001ff00 */
[----:B------:R-:W-:Y:S02]  /*00b0*/  CS2R R56, SRZ ;  /* 0x0000000000387805 */ /* 0x000fe4000001ff00 */
[----:B------:R-:W-:Y:S02]  /*00c0*/  CS2R R54, SRZ ;  /* 0x0000000000367805 */ /* 0x000fe4000001ff00 */
[----:B------:R-:W-:Y:S02]  /*00d0*/  CS2R R52, SRZ ;  /* 0x0000000000347805 */ /* 0x000fe4000001ff00 */
[----:B------:R-:W-:-:S02]  /*00e0*/  CS2R R18, SRZ ;  /* 0x0000000000127805 */ /* 0x000fc4000001ff00 */
[----:B------:R-:W-:Y:S02]  /*00f0*/  CS2R R16, SRZ ;  /* 0x0000000000107805 */ /* 0x000fe4000001ff00 */
[----:B------:R-:W-:Y:S02]  /*0100*/  CS2R R14, SRZ ;  /* 0x00000000000e7805 */ /* 0x000fe4000001ff00 */
[----:B------:R-:W-:Y:S02]  /*0110*/  CS2R R12, SRZ ;  /* 0x00000000000c7805 */ /* 0x000fe4000001ff00 */
[----:B------:R-:W-:Y:S01]  /*0120*/  CS2R R66, SRZ ;  /* 0x0000000000427805 */ /* 0x000fe2000001ff00 */
[----:B0-----:R-:W-:Y:S01]  /*0130*/  UISETP.GE.AND UP0, UPT, UR6, 0x1, UPT ;  /* 0x000000010600788c */ /* 0x001fe2000bf06270 */
        /* <DEDUP_REMOVED lines=16> */
[----:B------:R-:W-:Y:S01]  /*0240*/  CS2R R40, SRZ ;  /* 0x0000000000287805 */ /* 0x000fe2000001ff00 */
[----:B------:R-:W0:Y:S01]  /*0250*/  LDCU.64 UR8, c[0x0][0x358] ;  /* 0x00006b00ff0877ac */ /* 0x000e220008000a00 */
[----:B-12---:R-:W-:Y:S05]  /*0260*/  BRA.U !UP0, `(.L_x_8) ;  /* 0x00000029084c7547 */ /* 0x006fea000b800000 */
[----:B------:R-:W1:Y:S01]  /*0270*/  S2R R7, SR_CgaCtaId ;  /* 0x0000000000077919 */ /* 0x000e620000008800 */
[----:B------:R-:W2:Y:S01]  /*0280*/  S2UR UR4, SR_CTAID.X ;  /* 0x00000000000479c3 */ /* 0x000ea20000002500 */
[----:B------:R-:W3:Y:S01]  /*0290*/  LDCU UR5, c[0x0][0x360] ;  /* 0x00006c00ff0577ac */ /* 0x000ee20008000800 */
[----:B------:R-:W-:Y:S01]  /*02a0*/  MOV R0, 0x400 ;  /* 0x0000040000007802 */ /* 0x000fe20000000f00 */
[----:B------:R-:W4:Y:S03]  /*02b0*/  S2R R51, SR_CTAID.Y ;  /* 0x0000000000337919 */ /* 0x000f260000002600 */
[----:B------:R-:W-:Y:S02]  /*02c0*/  IADD3 R4, PT, PT, R0, 0x1224, RZ ;  /* 0x0000122400047810 */ /* 0x000fe40007ffe0ff */
[----:B------:R-:W5:Y:S01]  /*02d0*/  LDC R72, c[0x0][0x388] ;  /* 0x0000e200ff487b82 */ /* 0x000f620000000800 */
[----:B---3--:R-:W-:Y:S01]  /*02e0*/  IMAD R2, R3, UR5, R2 ;  /* 0x0000000503027c24 */ /* 0x008fe2000f8e0202 */
[----:B------:R-:W-:-:S04]  /*02f0*/  UIADD3 UR5, UPT, UPT, UR6, 0x7, URZ ;  /* 0x0000000706057890 */ /* 0x000fc8000fffe0ff */
[--C-:B------:R-:W-:Y:S01]  /*0300*/  SHF.R.U32.HI R3, RZ, 0x5, R2.reuse ;  /* 0x00000005ff037819 */ /* 0x100fe20000011602 */
[----:B--2---:R-:W-:Y:S01]  /*0310*/  USHF.L.U32 UR4, UR4, 0x7, URZ ;  /* 0x0000000704047899 */ /* 0x004fe200080006ff */
[----:B------:R-:W-:Y:S01]  /*0320*/  SHF.R.U32.HI R6, RZ, 0x1, R2 ;  /* 0x00000001ff067819 */ /* 0x000fe20000011602 */
[----:B------:R-:W-:Y:S01]  /*0330*/  USHF.R.U32.HI UR5, URZ, 0x3, UR5 ;  /* 0x00000003ff057899 */ /* 0x000fe20008011605 */
[----:B-1----:R-:W-:-:S03]  /*0340*/  LEA R4, R7, R4, 0x18 ;  /* 0x0000000407047211 */ /* 0x002fc600078ec0ff */
[----:B-----5:R-:W-:Y:S01]  /*0350*/  IMAD R73, R3, R72, UR4 ;  /* 0x0000000403497e24 */ /* 0x020fe2000f8e0248 */
[----:B------:R-:W-:Y:S01]  /*0360*/  LEA R5, R7, R0, 0x18 ;  /* 0x0000000007057211 */ /* 0x000fe200078ec0ff */
[----:B------:R-:W-:Y:S01]  /*0370*/  UIADD3 UR5, UPT, UPT, -UR5, URZ, URZ ;  /* 0x000000ff05057290 */ /* 0x000fe2000fffe1ff */
[C---:B------:R-:W-:Y:S02]  /*0380*/  SHF.L.U32 R0, R2.reuse, 0x2, RZ ;  /* 0x0000000202007819 */ /* 0x040fe400000006ff */
[----:B------:R-:W-:Y:S01]  /*0390*/  SHF.L.U32 R7, R2, 0x4, RZ ;  /* 0x0000000402077819 */ /* 0x000fe200000006ff */
[----:B------:R-:W-:Y:S01]  /*03a0*/  IMAD R2, R3, 0x204, R4 ;  /* 0x0000020403027824 */ /* 0x000fe200078e0204 */
[----:B------:R-:W-:Y:S02]  /*03b0*/  LOP3.LUT R4, R0, 0x4, RZ, 0xc0, !PT ;  /* 0x0000000400047812 */ /* 0x000fe400078ec0ff */
[----:B----4-:R-:W-:Y:S02]  /*03c0*/  LEA R3, R51, R6, 0x7 ;  /* 0x0000000633037211 */ /* 0x010fe400078e38ff */
[----:B------:R-:W-:Y:S01]  /*03d0*/  LOP3.LUT R51, R7, 0x1f0, RZ, 0xc0, !PT ;  /* 0x000001f007337812 */ /* 0x000fe200078ec0ff */
[----:B------:R-:W-:Y:S01]  /*03e0*/  IMAD R7, R4, 0x204, R5 ;  /* 0x0000020404077824 */ /* 0x000fe200078e0205 */
[----:B------:R-:W-:Y:S01]  /*03f0*/  LOP3.LUT R0, R0, 0x7c, RZ, 0xc0, !PT ;  /* 0x0000007c00007812 */ /* 0x000fe200078ec0ff */
[----:B------:R-:W-:Y:S01]  /*0400*/  IMAD R4, R3, UR6, R4 ;  /* 0x0000000603047c24 */ /* 0x000fe2000f8e0204 */
[----:B------:R-:W-:Y:S01]  /*0410*/  IADD3 R5, PT, PT, R2, R51, RZ ;  /* 0x0000003302057210 */ /* 0x000fe20007ffe0ff */
[----:B------:R-:W-:Y:S01]  /*0420*/  HFMA2 R51, -RZ, RZ, 0, 0 ;  /* 0x00000000ff337431 */ /* 0x000fe200000001ff */
[----:B------:R-:W-:-:S02]  /*0430*/  LEA R6, R6, R7, 0x2 ;  /* 0x0000000706067211 */ /* 0x000fc400078e10ff */
[----:B------:R-:W-:-:S07]  /*0440*/  IADD3 R0, PT, PT, R0, R73, RZ ;  /* 0x0000004900007210 */ /* 0x000fce0007ffe0ff */
.L_x_9:
[----:B------:R-:W1:Y:S08]  /*0450*/  LDC.64 R72, c[0x0][0x390] ;  /* 0x0000e400ff487b82 */ /* 0x000e700000000a00 */
[----:B------:R-:W2:Y:S01]  /*0460*/  LDC.64 R76, c[0x0][0x398] ;  /* 0x0000e600ff4c7b82 */ /* 0x000ea20000000a00 */
[----:B-1----:R-:W-:-:S06]  /*0470*/  IMAD.WIDE R72, R4, 0x4, R72 ;  /* 0x0000000404487825 */ /* 0x002fcc00078e0248 */
[----:B0-----:R-:W3:Y:S01]  /*0480*/  LDG.E.128.CONSTANT R72, desc[UR8][R72.64] ;  /* 0x0000000848487981 */ /* 0x001ee2000c1e9d00 */
[----:B--2---:R-:W-:-:S06]  /*0490*/  IMAD.WIDE R76, R0, 0x4, R76 ;  /* 0x00000004004c7825 */ /* 0x004fcc00078e024c */
[----:B------:R-:W2:Y:S01]  /*04a0*/  LDG.E.128.CONSTANT R76, desc[UR8][R76.64] ;  /* 0x000000084c4c7981 */ /* 0x000ea2000c1e9d00 */
[----:B------:R-:W0:Y:S01]  /*04b0*/  S2UR UR6, SR_CgaCtaId ;  /* 0x00000000000679c3 */ /* 0x000e220000008800 */
[----:B------:R-:W-:Y:S01]  /*04c0*/  UMOV UR4, 0x400 ;  /* 0x0000040000047882 */ /* 0x000fe20000000000 */
[----:B------:R-:W-:Y:S01]  /*04d0*/  UIADD3 UR5, UPT, UPT, UR5, 0x1, URZ ;  /* 0x0000000105057890 */ /* 0x000fe2000fffe0ff */
[----:B------:R-:W1:Y:S01]  /*04e0*/  S2R R2, SR_TID.X ;  /* 0x0000000000027919 */ /* 0x000e620000002100 */
[----:B------:R-:W-:Y:S01]  /*04f0*/  UIADD3 UR7, UPT, UPT, UR4, 0x1224, URZ ;  /* 0x0000122404077890 */ /* 0x000fe2000fffe0ff */
[----:B------:R-:W-:Y:S01]  /*0500*/  IADD3 R4, PT, PT, R4, 0x8, RZ ;  /* 0x0000000804047810 */ /* 0x000fe20007ffe0ff */
[----:B------:R-:W-:Y:S01]  /*0510*/  UISETP.NE.AND UP0, UPT, UR5, URZ, UPT ;  /* 0x000000ff0500728c */ /* 0x000fe2000bf05270 */
[----:B------:R-:W4:Y:S01]  /*0520*/  S2R R3, SR_TID.Y ;  /* 0x0000000000037919 */ /* 0x000f220000002200 */
[----:B0-----:R-:W-:Y:S02]  /*0530*/  ULEA UR7, UR6, UR7, 0x18 ;  /* 0x0000000706077291 */ /* 0x001fe4000f8ec0ff */
[----:B------:R-:W-:-:S04]  /*0540*/  ULEA UR4, UR6, UR4, 0x18 ;  /* 0x0000000406047291 */ /* 0x000fc8000f8ec0ff */
[----:B-1----:R-:W-:Y:S02]  /*0550*/  LEA R88, R2, UR7, 0x5 ;  /* 0x0000000702587c11 */ /* 0x002fe4000f8e28ff */
[----:B----4-:R-:W-:Y:S01]  /*0560*/  LEA R7, R3, UR4, 0x5 ;  /* 0x0000000403077c11 */ /* 0x010fe2000f8e28ff */
[----:B---3--:R-:W-:Y:S04]  /*0570*/  STS [R6], R72 ;  /* 0x0000004806007388 */ /* 0x008fe80000000800 */
[----:B------:R-:W-:Y:S04]  /*0580*/  STS [R6+0x204], R73 ;  /* 0x0002044906007388 */ /* 0x000fe80000000800 */
[----:B------:R-:W-:Y:S04]  /*0590*/  STS [R6+0x408], R74 ;  /* 0x0004084a06007388 */ /* 0x000fe80000000800 */
[----:B------:R-:W-:Y:S04]  /*05a0*/  STS [R6+0x60c], R75 ;  /* 0x00060c4b06007388 */ /* 0x000fe80000000800 */
[----:B--2---:R-:W-:Y:S04]  /*05b0*/  STS [R5], R76 ;  /* 0x0000004c05007388 */ /* 0x004fe80000000800 */
[----:B------:R-:W-:Y:S04]  /*05c0*/  STS [R5+0x4], R77 ;  /* 0x0000044d05007388 */ /* 0x000fe80000000800 */
[----:B------:R-:W-:Y:S04]  /*05d0*/  STS [R5+0x8], R78 ;  /* 0x0000084e05007388 */ /* 0x000fe80000000800 */
[----:B------:R-:W-:Y:S01]  /*05e0*/  STS [R5+0xc], R79 ;  /* 0x00000c4f05007388 */ /* 0x000fe20000000800 */
[----:B------:R-:W-:Y:S06]  /*05f0*/  BAR.SYNC.DEFER_BLOCKING 0x0 ;  /* 0x0000000000007b1d */ /* 0x000fec0000010000 */
[----:B------:R-:W-:Y:S04]  /*0600*/  LDS R93, [R88] ;  /* 0x00000000585d7984 */ /* 0x000fe80000000800 */
[----:B------:R-:W0:Y:S04]  /*0610*/  LDS.128 R80, [R7] ;  /* 0x0000000007507984 */ /* 0x000e280000000c00 */
[----:B------:R-:W1:Y:S04]  /*0620*/  LDS.128 R84, [R7+0x10] ;  /* 0x0000100007547984 */ /* 0x000e680000000c00 */
[----:B------:R-:W2:Y:S04]  /*0630*/  LDS R72, [R88+0x4] ;  /* 0x0000040058487984 */ /* 0x000ea80000000800 */
[----:B------:R-:W3:Y:S04]  /*0640*/  LDS R91, [R88+0x8] ;  /* 0x00000800585b7984 */ /* 0x000ee80000000800 */
[----:B------:R-:W4:Y:S04]  /*0650*/  LDS R92, [R88+0xc] ;  /* 0x00000c00585c7984 */ /* 0x000f280000000800 */
[----:B------:R-:W5:Y:S04]  /*0660*/  LDS R89, [R88+0x10] ;  /* 0x0000100058597984 */ /* 0x000f680000000800 */
[----:B------:R-:W5:Y:S04]  /*0670*/  LDS R90, [R88+0x14] ;  /* 0x00001400585a7984 */ /* 0x000f680000000800 */
[----:B------:R-:W5:Y:S04]  /*0680*/  LDS R79, [R88+0x18] ;  /* 0x00001800584f7984 */ /* 0x000f680000000800 */
[----:B------:R-:W5:Y:S04]  /*0690*/  LDS R78, [R88+0x1c] ;  /* 0x00001c00584e7984 */ /* 0x000f680000000800 */
[----:B------:R-:W-:Y:S01]  /*06a0*/  LDS R96, [R88+0x20c] ;  /* 0x00020c0058607984 */ /* 0x000fe20000000800 */
[C---:B0-----:R-:W-:Y:S01]  /*06b0*/  FFMA R77, R93.reuse, R83, R36 ;  /* 0x000000535d4d7223 */ /* 0x041fe20000000024 */
[C---:B------:R-:W-:Y:S01]  /*06c0*/  FFMA R73, R93.reuse, R81, R68 ;  /* 0x000000515d497223 */ /* 0x040fe20000000044 */
[C---:B------:R-:W-:Y:S01]  /*06d0*/  FFMA R40, R80.reuse, R93, R40 ;  /* 0x0000005d50287223 */ /* 0x040fe20000000028 */
[C---:B------:R-:W-:Y:S01]  /*06e0*/  FFMA R8, R93.reuse, R82, R8 ;  /* 0x000000525d087223 */ /* 0x040fe20000000008 */
[C---:B-1----:R-:W-:Y:S01]  /*06f0*/  FFMA R75, R93.reuse, R85, R16 ;  /* 0x000000555d4b7223 */ /* 0x042fe20000000010 */
[C---:B------:R-:W-:Y:S01]  /*0700*/  FFMA R64, R93.reuse, R84, R64 ;  /* 0x000000545d407223 */ /* 0x040fe20000000040 */
[C---:B------:R-:W-:Y:S01]  /*0710*/  FFMA R56, R93.reuse, R86, R56 ;  /* 0x000000565d387223 */ /* 0x040fe20000000038 */
[----:B------:R-:W-:Y:S01]  /*0720*/  FFMA R60, R93, R87, R60 ;  /* 0x000000575d3c7223 */ /* 0x000fe2000000003c */
[----:B--2---:R-:W-:Y:S01]  /*0730*/  FFMA R16, R80, R72, R41 ;  /* 0x0000004850107223 */ /* 0x004fe20000000029 */
[C---:B------:R-:W-:Y:S01]  /*0740*/  FFMA R36, R72.reuse, R82, R9 ;  /* 0x0000005248247223 */ /* 0x040fe20000000009 */
[C---:B------:R-:W-:Y:S01]  /*0750*/  FFMA R69, R72.reuse, R81, R69 ;  /* 0x0000005148457223 */ /* 0x040fe20000000045 */
[C---:B------:R-:W-:Y:S01]  /*0760*/  FFMA R9, R72.reuse, R83, R37 ;  /* 0x0000005348097223 */ /* 0x040fe20000000025 */
[C---:B------:R-:W-:Y:S01]  /*0770*/  FFMA R74, R72.reuse, R84, R65 ;  /* 0x00000054484a7223 */ /* 0x040fe20000000041 */
[C---:B------:R-:W-:Y:S01]  /*0780*/  FFMA R17, R72.reuse, R85, R17 ;  /* 0x0000005548117223 */ /* 0x040fe20000000011 */
[C---:B------:R-:W-:Y:S01]  /*0790*/  FFMA R68, R72.reuse, R86, R57 ;  /* 0x0000005648447223 */ /* 0x040fe20000000039 */
[----:B------:R-:W-:Y:S01]  /*07a0*/  FFMA R61, R72, R87, R61 ;  /* 0x00000057483d7223 */ /* 0x000fe2000000003d */
[C---:B---3--:R-:W-:Y:S01]  /*07b0*/  FFMA R41, R91.reuse, R81, R70 ;  /* 0x000000515b297223 */ /* 0x048fe20000000046 */
[----:B------:R-:W-:Y:S01]  /*07c0*/  FFMA R72, R80, R91, R42 ;  /* 0x0000005b50487223 */ /* 0x000fe2000000002a */
[CC--:B------:R-:W-:Y:S01]  /*07d0*/  FFMA R65, R91.reuse, R83.reuse, R38 ;  /* 0x000000535b417223 */ /* 0x0c0fe20000000026 */
[C---:B------:R-:W-:Y:S01]  /*07e0*/  FFMA R70, R91.reuse, R84, R66 ;  /* 0x000000545b467223 */ /* 0x040fe20000000042 */
[C---:B------:R-:W-:Y:S01]  /*07f0*/  FFMA R42, R91.reuse, R82, R10 ;  /* 0x000000525b2a7223 */ /* 0x040fe2000000000a */
[----:B------:R-:W-:Y:S01]  /*0800*/  FFMA R66, R91, R86, R58 ;  /* 0x000000565b427223 */ /* 0x000fe2000000003a */
[----:B----4-:R-:W-:Y:S01]  /*0810*/  FFMA R38, R92, R82, R11 ;  /* 0x000000525c267223 */ /* 0x010fe2000000000b */
[----:B------:R-:W-:Y:S01]  /*0820*/  FFMA R58, R80, R92, R43 ;  /* 0x0000005c503a7223 */ /* 0x000fe2000000002b */
[-C--:B------:R-:W-:Y:S01]  /*0830*/  FFMA R11, R92, R83.reuse, R39 ;  /* 0x000000535c0b7223 */ /* 0x080fe20000000027 */
[C---:B-----5:R-:W-:Y:S01]  /*0840*/  FFMA R10, R89.reuse, R83, R44 ;  /* 0x00000053590a7223 */ /* 0x060fe2000000002c */
[C---:B------:R-:W-:Y:S01]  /*0850*/  FFMA R39, R89.reuse, R81, R32 ;  /* 0x0000005159277223 */ /* 0x040fe20000000020 */
[C---:B------:R-:W-:Y:S01]  /*0860*/  FFMA R43, R89.reuse, R85, R52 ;  /* 0x00000055592b7223 */ /* 0x040fe20000000034 */
[----:B------:R-:W-:Y:S01]  /*0870*/  FFMA R44, R89, R86, R28 ;  /* 0x00000056592c7223 */ /* 0x000fe2000000001c */
[C---:B------:R-:W-:Y:S01]  /*0880*/  FFMA R37, R91.reuse, R87, R62 ;  /* 0x000000575b257223 */ /* 0x040fe2000000003e */
[----:B------:R-:W-:Y:S01]  /*0890*/  FFMA R32, R80, R90, R21 ;  /* 0x0000005a50207223 */ /* 0x000fe20000000015 */
[C---:B------:R-:W-:Y:S01]  /*08a0*/  FFMA R33, R90.reuse, R81, R33 ;  /* 0x000000515a217223 */ /* 0x040fe20000000021 */
[C---:B------:R-:W-:Y:S01]  /*08b0*/  FFMA R28, R90.reuse, R82, R25 ;  /* 0x000000525a1c7223 */ /* 0x040fe20000000019 */
[C---:B------:R-:W-:Y:S01]  /*08c0*/  FFMA R114, R90.reuse, R83, R45 ;  /* 0x000000535a727223 */ /* 0x040fe2000000002d */
[C---:B------:R-:W-:Y:S01]  /*08d0*/  FFMA R112, R90.reuse, R84, R13 ;  /* 0x000000545a707223 */ /* 0x040fe2000000000d */
[C---:B------:R-:W-:Y:S01]  /*08e0*/  FFMA R104, R90.reuse, R85, R53 ;  /* 0x000000555a687223 */ /* 0x040fe20000000035 */
[C---:B------:R-:W-:Y:S01]  /*08f0*/  FFMA R52, R90.reuse, R86, R29 ;  /* 0x000000565a347223 */ /* 0x040fe2000000001d */
[----:B------:R-:W-:Y:S01]  /*0900*/  FFMA R49, R90, R87, R49 ;  /* 0x000000575a317223 */ /* 0x000fe20000000031 */
[----:B------:R-:W-:Y:S01]  /*0910*/  FFMA R57, R91, R85, R18 ;  /* 0x000000555b397223 */ /* 0x000fe20000000012 */
[C---:B------:R-:W-:Y:S01]  /*0920*/  FFMA R62, R80.reuse, R89, R20 ;  /* 0x00000059503e7223 */ /* 0x040fe20000000014 */
[C---:B------:R-:W-:Y:S01]  /*0930*/  FFMA R90, R80.reuse, R79, R22 ;  /* 0x0000004f505a7223 */ /* 0x040fe20000000016 */
[----:B------:R-:W-:Y:S01]  /*0940*/  FFMA R106, R80, R78, R23 ;  /* 0x0000004e506a7223 */ /* 0x000fe20000000017 */
[----:B------:R-:W-:Y:S01]  /*0950*/  LDS R91, [R88+0x218] ;  /* 0x00021800585b7984 */ /* 0x000fe20000000800 */
[C---:B------:R-:W-:Y:S01]  /*0960*/  FFMA R18, R92.reuse, R84, R67 ;  /* 0x000000545c127223 */ /* 0x040fe20000000043 */
[----:B------:R-:W-:Y:S01]  /*0970*/  FFMA R120, R79, R83, R46 ;  /* 0x000000534f787223 */ /* 0x000fe2000000002e */
[C---:B------:R-:W-:Y:S01]  /*0980*/  FFMA R71, R92.reuse, R81, R71 ;  /* 0x000000515c477223 */ /* 0x040fe20000000047 */
[----:B------:R-:W0:Y:S01]  /*0990*/  LDS.128 R20, [R7+0x210] ;  /* 0x0002100007147984 */ /* 0x000e220000000c00 */
[C---:B------:R-:W-:Y:S01]  /*09a0*/  FFMA R19, R92.reuse, R85, R19 ;  /* 0x000000555c137223 */ /* 0x040fe20000000013 */
[C---:B------:R-:W-:Y:S01]  /*09b0*/  FFMA R76, R92.reuse, R86, R59 ;  /* 0x000000565c4c7223 */ /* 0x040fe2000000003b */
[----:B------:R-:W-:Y:S01]  /*09c0*/  FFMA R63, R92, R87, R63 ;  /* 0x000000575c3f7223 */ /* 0x000fe2000000003f */
[----:B------:R-:W1:Y:S01]  /*09d0*/  LDS R94, [R88+0x210] ;  /* 0x00021000585e7984 */ /* 0x000e620000000800 */
[-C--:B------:R-:W-:Y:S01]  /*09e0*/  FFMA R24, R89, R82.reuse, R24 ;  /* 0x0000005259187223 */ /* 0x080fe20000000018 */
[-C--:B------:R-:W-:Y:S01]  /*09f0*/  FFMA R26, R79, R82.reuse, R26 ;  /* 0x000000524f1a7223 */ /* 0x080fe2000000001a */
[C---:B------:R-:W-:Y:S01]  /*0a00*/  FFMA R100, R78.reuse, R82, R27 ;  /* 0x000000524e647223 */ /* 0x040fe2000000001b */
[----:B------:R-:W2:Y:S01]  /*0a10*/  LDS R67, [R88+0x220] ;  /* 0x0002200058437984 */ /* 0x000ea20000000800 */
[C---:B------:R-:W-:Y:S01]  /*0a20*/  FFMA R122, R78.reuse, R83, R47 ;  /* 0x000000534e7a7223 */ /* 0x040fe2000000002f */
[-C--:B------:R-:W-:Y:S01]  /*0a30*/  FFMA R92, R89, R84.reuse, R12 ;  /* 0x00000054595c7223 */ /* 0x080fe2000000000c */
[CC--:B------:R-:W-:Y:S01]  /*0a40*/  FFMA R116, R79.reuse, R84.reuse, R14 ;  /* 0x000000544f747223 */ /* 0x0c0fe2000000000e */
[----:B------:R-:W3:Y:S01]  /*0a50*/  LDS R46, [R88+0x208] ;  /* 0x00020800582e7984 */ /* 0x000ee20000000800 */
[C---:B------:R-:W-:Y:S01]  /*0a60*/  FFMA R82, R78.reuse, R84, R15 ;  /* 0x000000544e527223 */ /* 0x040fe2000000000f */
[C---:B------:R-:W-:Y:S01]  /*0a70*/  FFMA R102, R78.reuse, R81, R35 ;  /* 0x000000514e667223 */ /* 0x040fe20000000023 */
[C---:B------:R-:W-:Y:S01]  /*0a80*/  FFMA R118, R78.reuse, R85, R55 ;  /* 0x000000554e767223 */ /* 0x040fe20000000037 */
[----:B------:R-:W4:Y:S01]  /*0a90*/  LDS R93, [R88+0x214] ;  /* 0x00021400585d7984 */ /* 0x000f220000000800 */
[CC--:B------:R-:W-:Y:S01]  /*0aa0*/  FFMA R84, R78.reuse, R86.reuse, R31 ;  /* 0x000000564e547223 */ /* 0x0c0fe2000000001f */
[----:B------:R-:W-:Y:S01]  /*0ab0*/  FFMA R108, R78, R87, R51 ;  /* 0x000000574e6c7223 */ /* 0x000fe20000000033 */
[----:B------:R-:W-:Y:S01]  /*0ac0*/  FFMA R54, R79, R85, R54 ;  /* 0x000000554f367223 */ /* 0x000fe20000000036 */
[----:B------:R-:W5:Y:S01]  /*0ad0*/  LDS R29, [R88+0x204] ;  /* 0x00020400581d7984 */ /* 0x000f620000000800 */
[----:B------:R-:W-:Y:S01]  /*0ae0*/  FFMA R48, R89, R87, R48 ;  /* 0x0000005759307223 */ /* 0x000fe20000000030 */
[C---:B------:R-:W-:Y:S01]  /*0af0*/  FFMA R110, R79.reuse, R86, R30 ;  /* 0x000000564f6e7223 */ /* 0x040fe2000000001e */
[C---:B------:R-:W-:Y:S01]  /*0b00*/  FFMA R25, R79.reuse, R81, R34 ;  /* 0x000000514f197223 */ /* 0x040fe20000000022 */
[----:B------:R-:W5:Y:S01]  /*0b10*/  LDS R83, [R88+0x21c] ;  /* 0x00021c0058537984 */ /* 0x000f620000000800 */
[----:B------:R-:W-:-:S03]  /*0b20*/  FFMA R50, R79, R87, R50 ;  /* 0x000000574f327223 */ /* 0x000fc60000000032 */
[----:B------:R-:W5:Y:S04]  /*0b30*/  LDS.128 R12, [R7+0x200] ;  /* 0x00020000070c7984 */ /* 0x000f680000000c00 */
[----:B------:R-:W-:Y:S04]  /*0b40*/  LDS R101, [R88+0x414] ;  /* 0x0004140058657984 */ /* 0x000fe80000000800 */
[----:B------:R-:W-:Y:S01]  /*0b50*/  LDS R99, [R88+0x41c] ;  /* 0x00041c0058637984 */ /* 0x000fe20000000800 */
[----:B0-----:R-:W-:Y:S01]  /*0b60*/  FFMA R78, R91, R22, R104 ;  /* 0x000000165b4e7223 */ /* 0x001fe20000000068 */
[----:B------:R-:W-:-:S02]  /*0b70*/  FFMA R86, R96, R20, R65 ;  /* 0x0000001460567223 */ /* 0x000fc40000000041 */
[----:B------:R-:W0:Y:S01]  /*0b80*/  LDS R104, [R7+0x220] ;  /* 0x0002200007687984 */ /* 0x000e220000000800 */
[-C--:B------:R-:W-:Y:S01]  /*0b90*/  FFMA R59, R96, R21.reuse, R70 ;  /* 0x00000015603b7223 */ /* 0x080fe20000000046 */
[C---:B-1----:R-:W-:Y:S01]  /*0ba0*/  FFMA R80, R94.reuse, R20, R11 ;  /* 0x000000145e507223 */ /* 0x042fe2000000000b */
[-C--:B------:R-:W-:Y:S01]  /*0bb0*/  FFMA R53, R94, R21.reuse, R18 ;  /* 0x000000155e357223 */ /* 0x080fe20000000012 */
[----:B------:R-:W-:Y:S01]  /*0bc0*/  FFMA R11, R91, R21, R112 ;  /* 0x000000155b0b7223 */ /* 0x000fe20000000070 */
[----:B------:R-:W-:Y:S01]  /*0bd0*/  FFMA R95, R96, R23, R66 ;  /* 0x00000017605f7223 */ /* 0x000fe20000000042 */
[----:B--2---:R-:W-:Y:S01]  /*0be0*/  FFMA R89, R67, R21, R82 ;  /* 0x0000001543597223 */ /* 0x004fe20000000052 */
[----:B------:R-:W-:Y:S01]  /*0bf0*/  FFMA R82, R94, R22, R19 ;  /* 0x000000165e527223 */ /* 0x000fe20000000013 */
[-C--:B------:R-:W-:Y:S01]  /*0c00*/  FFMA R19, R91, R23.reuse, R52 ;  /* 0x000000175b137223 */ /* 0x080fe20000000034 */
[----:B------:R-:W-:Y:S01]  /*0c10*/  FFMA R52, R67, R23, R84 ;  /* 0x0000001743347223 */ /* 0x000fe20000000054 */
[C---:B---3--:R-:W-:Y:S01]  /*0c20*/  FFMA R27, R46.reuse, R20, R9 ;  /* 0x000000142e1b7223 */ /* 0x048fe20000000009 */
[CC--:B------:R-:W-:Y:S01]  /*0c30*/  FFMA R65, R46.reuse, R21.reuse, R74 ;  /* 0x000000152e417223 */ /* 0x0c0fe2000000004a */
[-C--:B------:R-:W-:Y:S01]  /*0c40*/  FFMA R74, R46, R22.reuse, R17 ;  /* 0x000000162e4a7223 */ /* 0x080fe20000000011 */
[----:B------:R-:W1:Y:S01]  /*0c50*/  LDS.64 R84, [R7+0x408] ;  /* 0x0004080007547984 */ /* 0x000e620000000a00 */
[C---:B----4-:R-:W-:Y:S01]  /*0c60*/  FFMA R51, R93.reuse, R21, R92 ;  /* 0x000000155d337223 */ /* 0x050fe2000000005c */
[-C--:B------:R-:W-:Y:S01]  /*0c70*/  FFMA R92, R96, R22.reuse, R57 ;  /* 0x00000016605c7223 */ /* 0x080fe20000000039 */
[-C--:B------:R-:W-:Y:S01]  /*0c80*/  FFMA R70, R93, R22.reuse, R43 ;  /* 0x000000165d467223 */ /* 0x080fe2000000002b */
[----:B------:R-:W-:Y:S01]  /*0c90*/  FFMA R43, R46, R23, R68 ;  /* 0x000000172e2b7223 */ /* 0x000fe20000000044 */
[C---:B-----5:R-:W-:Y:S01]  /*0ca0*/  FFMA R31, R29.reuse, R21, R64 ;  /* 0x000000151d1f7223 */ /* 0x060fe20000000040 */
[C---:B------:R-:W-:Y:S01]  /*0cb0*/  FFMA R112, R29.reuse, R22, R75 ;  /* 0x000000161d707223 */ /* 0x040fe2000000004b */
[C---:B------:R-:W-:Y:S01]  /*0cc0*/  FFMA R98, R29.reuse, R20, R77 ;  /* 0x000000141d627223 */ /* 0x040fe2000000004d */
[----:B------:R-:W-:Y:S01]  /*0cd0*/  FFMA R57, R29, R23, R56 ;  /* 0x000000171d397223 */ /* 0x000fe20000000038 */
[C---:B------:R-:W-:Y:S01]  /*0ce0*/  FFMA R9, R83.reuse, R21, R116 ;  /* 0x0000001553097223 */ /* 0x040fe20000000074 */
[-C--:B------:R-:W-:Y:S01]  /*0cf0*/  FFMA R18, R83, R22.reuse, R54 ;  /* 0x0000001653127223 */ /* 0x080fe20000000036 */
[----:B------:R-:W-:Y:S01]  /*0d00*/  FFMA R54, R67, R22, R118 ;  /* 0x0000001643367223 */ /* 0x000fe20000000076 */
[-C--:B------:R-:W-:Y:S01]  /*0d10*/  FFMA R75, R94, R23.reuse, R76 ;  /* 0x000000175e4b7223 */ /* 0x080fe2000000004c */
[-C--:B------:R-:W-:Y:S01]  /*0d20*/  FFMA R55, R93, R23.reuse, R44 ;  /* 0x000000175d377223 */ /* 0x080fe2000000002c */
[----:B------:R-:W-:Y:S01]  /*0d30*/  FFMA R17, R83, R23, R110 ;  /* 0x0000001753117223 */ /* 0x000fe2000000006e */
[C---:B------:R-:W-:Y:S01]  /*0d40*/  FFMA R21, R13.reuse, R29, R40 ;  /* 0x0000001d0d157223 */ /* 0x040fe20000000028 */
[C---:B------:R-:W-:Y:S01]  /*0d50*/  FFMA R87, R13.reuse, R46, R16 ;  /* 0x0000002e0d577223 */ /* 0x040fe20000000010 */
[C---:B------:R-:W-:Y:S01]  /*0d60*/  FFMA R79, R13.reuse, R91, R32 ;  /* 0x0000005b0d4f7223 */ /* 0x040fe20000000020 */
[C---:B------:R-:W-:Y:S01]  /*0d70*/  FFMA R23, R13.reuse, R96, R72 ;  /* 0x000000600d177223 */ /* 0x040fe20000000048 */
[C---:B------:R-:W-:Y:S01]  /*0d80*/  FFMA R97, R13.reuse, R94, R58 ;  /* 0x0000005e0d617223 */ /* 0x040fe2000000003a */
[C---:B------:R-:W-:Y:S01]  /*0d90*/  FFMA R77, R13.reuse, R93, R62 ;  /* 0x0000005d0d4d7223 */ /* 0x040fe2000000003e */
[C---:B------:R-:W-:Y:S01]  /*0da0*/  FFMA R81, R13.reuse, R83, R90 ;  /* 0x000000530d517223 */ /* 0x040fe2000000005a */
[----:B------:R-:W-:Y:S01]  /*0db0*/  FFMA R35, R13, R67, R106 ;  /* 0x000000430d237223 */ /* 0x000fe2000000006a */
[-C--:B------:R-:W-:Y:S01]  /*0dc0*/  FFMA R32, R46, R14.reuse, R69 ;  /* 0x0000000e2e207223 */ /* 0x080fe20000000045 */
[-C--:B------:R-:W-:Y:S01]  /*0dd0*/  FFMA R56, R96, R14.reuse, R41 ;  /* 0x0000000e60387223 */ /* 0x080fe20000000029 */
[-C--:B------:R-:W-:Y:S01]  /*0de0*/  FFMA R40, R94, R14.reuse, R71 ;  /* 0x0000000e5e287223 */ /* 0x080fe20000000047 */
[-C--:B------:R-:W-:Y:S01]  /*0df0*/  FFMA R22, R93, R14.reuse, R39 ;  /* 0x0000000e5d167223 */ /* 0x080fe20000000027 */
[-C--:B------:R-:W-:Y:S01]  /*0e00*/  FFMA R16, R91, R14.reuse, R33 ;  /* 0x0000000e5b107223 */ /* 0x080fe20000000021 */
[----:B------:R-:W-:Y:S01]  /*0e10*/  FFMA R12, R83, R14, R25 ;  /* 0x0000000e530c7223 */ /* 0x000fe20000000019 */
[-C--:B------:R-:W-:Y:S01]  /*0e20*/  FFMA R39, R29, R15.reuse, R8 ;  /* 0x0000000f1d277223 */ /* 0x080fe20000000008 */
[-C--:B------:R-:W-:Y:S01]  /*0e30*/  FFMA R25, R46, R15.reuse, R36 ;  /* 0x0000000f2e197223 */ /* 0x080fe20000000024 */
[-C--:B------:R-:W-:Y:S01]  /*0e40*/  FFMA R33, R96, R15.reuse, R42 ;  /* 0x0000000f60217223 */ /* 0x080fe2000000002a */
[-C--:B------:R-:W-:Y:S01]  /*0e50*/  FFMA R69, R94, R15.reuse, R38 ;  /* 0x0000000f5e457223 */ /* 0x080fe20000000026 */
[-C--:B------:R-:W-:Y:S01]  /*0e60*/  FFMA R71, R93, R15.reuse, R24 ;  /* 0x0000000f5d477223 */ /* 0x080fe20000000018 */
[-C--:B------:R-:W-:Y:S01]  /*0e70*/  FFMA R41, R91, R15.reuse, R28 ;  /* 0x0000000f5b297223 */ /* 0x080fe2000000001c */
[-C--:B------:R-:W-:Y:S01]  /*0e80*/  FFMA R13, R83, R15.reuse, R26 ;  /* 0x0000000f530d7223 */ /* 0x080fe2000000001a */
[----:B------:R-:W-:Y:S01]  /*0e90*/  FFMA R62, R67, R15, R100 ;  /* 0x0000000f433e7223 */ /* 0x000fe20000000064 */
[-C--:B0-----:R-:W-:Y:S01]  /*0ea0*/  FFMA R66, R46, R104.reuse, R61 ;  /* 0x000000682e427223 */ /* 0x081fe2000000003d */
[----:B------:R-:W0:Y:S01]  /*0eb0*/  LDS R15, [R88+0x408] ;  /* 0x00040800580f7984 */ /* 0x000e220000000800 */
[C---:B------:R-:W-:Y:S01]  /*0ec0*/  FFMA R26, R29.reuse, R104, R60 ;  /* 0x000000681d1a7223 */ /* 0x040fe2000000003c */
[-C--:B------:R-:W-:Y:S01]  /*0ed0*/  FFMA R58, R29, R14.reuse, R73 ;  /* 0x0000000e1d3a7223 */ /* 0x080fe20000000049 */
[----:B------:R-:W-:Y:S01]  /*0ee0*/  FFMA R64, R67, R14, R102 ;  /* 0x0000000e43407223 */ /* 0x000fe20000000066 */
[----:B------:R-:W2:Y:S01]  /*0ef0*/  LDS.128 R44, [R7+0x410] ;  /* 0x00041000072c7984 */ /* 0x000ea20000000c00 */
[C---:B------:R-:W-:Y:S01]  /*0f00*/  FFMA R30, R93.reuse, R20, R10 ;  /* 0x000000145d1e7223 */ /* 0x040fe2000000000a */
[----:B------:R-:W-:Y:S01]  /*0f10*/  FFMA R14, R93, R104, R48 ;  /* 0x000000685d0e7223 */ /* 0x000fe20000000030 */
[C---:B------:R-:W-:Y:S01]  /*0f20*/  FFMA R10, R83.reuse, R20, R120 ;  /* 0x00000014530a7223 */ /* 0x040fe20000000078 */
[----:B------:R-:W3:Y:S01]  /*0f30*/  LDS R60, [R88+0x40c] ;  /* 0x00040c00583c7984 */ /* 0x000ee20000000800 */
[----:B------:R-:W-:Y:S01]  /*0f40*/  FFMA R8, R83, R104, R50 ;  /* 0x0000006853087223 */ /* 0x000fe20000000032 */
[C---:B------:R-:W-:Y:S01]  /*0f50*/  FFMA R34, R91.reuse, R20, R114 ;  /* 0x000000145b227223 */ /* 0x040fe20000000072 */
[-C--:B------:R-:W-:Y:S01]  /*0f60*/  FFMA R96, R96, R104.reuse, R37 ;  /* 0x0000006860607223 */ /* 0x080fe20000000025 */
[----:B------:R-:W4:Y:S01]  /*0f70*/  LDS.64 R28, [R7+0x420] ;  /* 0x00042000071c7984 */ /* 0x000f220000000a00 */
[-C--:B------:R-:W-:Y:S01]  /*0f80*/  FFMA R68, R91, R104.reuse, R49 ;  /* 0x000000685b447223 */ /* 0x080fe20000000031 */
[----:B-1----:R-:W-:Y:S01]  /*0f90*/  FFMA R91, R101, R85, R40 ;  /* 0x00000055655b7223 */ /* 0x002fe20000000028 */
[----:B------:R-:W-:Y:S01]  /*0fa0*/  FFMA R90, R94, R104, R63 ;  /* 0x000000685e5a7223 */ /* 0x000fe2000000003f */
[----:B------:R-:W1:Y:S01]  /*0fb0*/  LDS R93, [R88+0x418] ;  /* 0x00041800585d7984 */ /* 0x000e620000000800 */
[C---:B------:R-:W-:Y:S01]  /*0fc0*/  FFMA R20, R67.reuse, R20, R122 ;  /* 0x0000001443147223 */ /* 0x040fe2000000007a */
[----:B------:R-:W-:-:S02]  /*0fd0*/  FFMA R50, R67, R104, R108 ;  /* 0x0000006843327223 */ /* 0x000fc4000000006c */
[----:B------:R-:W5:Y:S04]  /*0fe0*/  LDS R73, [R88+0x410] ;  /* 0x0004100058497984 */ /* 0x000f680000000800 */
[----:B------:R-:W5:Y:S01]  /*0ff0*/  LDS R83, [R88+0x420] ;  /* 0x0004200058537984 */ /* 0x000f620000000800 */
[C---:B0-----:R-:W-:Y:S01]  /*1000*/  FFMA R61, R84.reuse, R15, R21 ;  /* 0x0000000f543d7223 */ /* 0x041fe20000000015 */
[C---:B------:R-:W-:Y:S01]  /*1010*/  FFMA R49, R15.reuse, R85, R58 ;  /* 0x000000550f317223 */ /* 0x040fe2000000003a */
[C---:B--2---:R-:W-:Y:S01]  /*1020*/  FFMA R36, R15.reuse, R44, R39 ;  /* 0x0000002c0f247223 */ /* 0x044fe20000000027 */
[C---:B------:R-:W-:Y:S01]  /*1030*/  FFMA R37, R15.reuse, R45, R98 ;  /* 0x0000002d0f257223 */ /* 0x040fe20000000062 */
[C---:B------:R-:W-:Y:S01]  /*1040*/  FFMA R24, R15.reuse, R46, R31 ;  /* 0x0000002e0f187223 */ /* 0x040fe2000000001f */
[C---:B------:R-:W-:Y:S01]  /*1050*/  FFMA R21, R15.reuse, R47, R112 ;  /* 0x0000002f0f157223 */ /* 0x040fe20000000070 */
[----:B---3--:R-:W-:Y:S01]  /*1060*/  FFMA R39, R84, R60, R87 ;  /* 0x0000003c54277223 */ /* 0x008fe20000000057 */
[C---:B------:R-:W-:Y:S01]  /*1070*/  FFMA R31, R60.reuse, R85, R32 ;  /* 0x000000553c1f7223 */ /* 0x040fe20000000020 */
[----:B------:R-:W0:Y:S01]  /*1080*/  LDS R87, [R88+0x424] ;  /* 0x0004240058577984 */ /* 0x000e220000000800 */
[C---:B------:R-:W-:Y:S01]  /*1090*/  FFMA R38, R60.reuse, R46, R65 ;  /* 0x0000002e3c267223 */ /* 0x040fe20000000041 */
[C---:B----4-:R-:W-:Y:S01]  /*10a0*/  FFMA R42, R15.reuse, R28, R57 ;  /* 0x0000001c0f2a7223 */ /* 0x050fe20000000039 */
[----:B------:R-:W-:Y:S01]  /*10b0*/  FFMA R57, R15, R29, R26 ;  /* 0x0000001d0f397223 */ /* 0x000fe2000000001a */
[C---:B------:R-:W-:Y:S01]  /*10c0*/  FFMA R26, R60.reuse, R44, R25 ;  /* 0x0000002c3c1a7223 */ /* 0x040fe20000000019 */
[C---:B------:R-:W-:Y:S01]  /*10d0*/  FFMA R15, R60.reuse, R45, R27 ;  /* 0x0000002d3c0f7223 */ /* 0x040fe2000000001b */
[-C--:B-1----:R-:W-:Y:S01]  /*10e0*/  FFMA R40, R93, R28.reuse, R55 ;  /* 0x0000001c5d287223 */ /* 0x082fe20000000037 */
[C---:B------:R-:W-:Y:S01]  /*10f0*/  FFMA R27, R60.reuse, R47, R74 ;  /* 0x0000002f3c1b7223 */ /* 0x040fe2000000004a */
[C---:B------:R-:W-:Y:S01]  /*1100*/  FFMA R32, R60.reuse, R28, R43 ;  /* 0x0000001c3c207223 */ /* 0x040fe2000000002b */
[----:B------:R-:W-:Y:S01]  /*1110*/  FFMA R63, R60, R29, R66 ;  /* 0x0000001d3c3f7223 */ /* 0x000fe20000000042 */
[----:B-----5:R-:W-:Y:S01]  /*1120*/  FFMA R25, R73, R85, R56 ;  /* 0x0000005549197223 */ /* 0x020fe20000000038 */
[C---:B------:R-:W-:Y:S01]  /*1130*/  FFMA R55, R84.reuse, R99, R79 ;  /* 0x0000006354377223 */ /* 0x040fe2000000004f */
[C---:B------:R-:W-:Y:S01]  /*1140*/  FFMA R66, R101.reuse, R44, R69 ;  /* 0x0000002c65427223 */ /* 0x040fe20000000045 */
[----:B------:R-:W-:Y:S01]  /*1150*/  FFMA R60, R101, R28, R75 ;  /* 0x0000001c653c7223 */ /* 0x000fe2000000004b */
[-C--:B------:R-:W-:Y:S01]  /*1160*/  FFMA R56, R93, R46.reuse, R51 ;  /* 0x0000002e5d387223 */ /* 0x080fe20000000033 */
[----:B------:R-:W-:Y:S01]  /*1170*/  FFMA R79, R99, R29, R68 ;  /* 0x0000001d634f7223 */ /* 0x000fe20000000044 */
[----:B------:R-:W-:Y:S01]  /*1180*/  FFMA R48, R101, R46, R53 ;  /* 0x0000002e65307223 */ /* 0x000fe20000000035 */
[C---:B------:R-:W-:Y:S01]  /*1190*/  FFMA R69, R93.reuse, R85, R22 ;  /* 0x000000555d457223 */ /* 0x040fe20000000016 */
[----:B------:R-:W-:Y:S01]  /*11a0*/  FFMA R75, R93, R47, R70 ;  /* 0x0000002f5d4b7223 */ /* 0x000fe20000000046 */
[-C--:B------:R-:W-:Y:S01]  /*11b0*/  FFMA R51, R99, R45.reuse, R34 ;  /* 0x0000002d63337223 */ /* 0x080fe20000000022 */
[-C--:B------:R-:W-:Y:S01]  /*11c0*/  FFMA R68, R83, R44.reuse, R13 ;  /* 0x0000002c53447223 */ /* 0x080fe2000000000d */
[C---:B------:R-:W-:Y:S01]  /*11d0*/  FFMA R58, R93.reuse, R44, R71 ;  /* 0x0000002c5d3a7223 */ /* 0x040fe20000000047 */
[C---:B------:R-:W-:Y:S01]  /*11e0*/  FFMA R53, R93.reuse, R45, R30 ;  /* 0x0000002d5d357223 */ /* 0x040fe2000000001e */
[----:B------:R-:W-:Y:S01]  /*11f0*/  FFMA R70, R93, R29, R14 ;  /* 0x0000001d5d467223 */ /* 0x000fe2000000000e */
[-C--:B------:R-:W-:Y:S01]  /*1200*/  FFMA R22, R99, R46.reuse, R11 ;  /* 0x0000002e63167223 */ /* 0x080fe2000000000b */
[C---:B------:R-:W-:Y:S01]  /*1210*/  FFMA R34, R83.reuse, R85, R12 ;  /* 0x0000005553227223 */ /* 0x040fe2000000000c */
[-C--:B------:R-:W-:Y:S01]  /*1220*/  FFMA R13, R83, R45.reuse, R10 ;  /* 0x0000002d530d7223 */ /* 0x080fe2000000000a */
[C---:B------:R-:W-:Y:S01]  /*1230*/  FFMA R65, R73.reuse, R45, R86 ;  /* 0x0000002d49417223 */ /* 0x040fe20000000056 */
[----:B------:R-:W-:Y:S01]  /*1240*/  FFMA R74, R73, R46, R59 ;  /* 0x0000002e494a7223 */ /* 0x000fe2000000003b */
[C---:B------:R-:W-:Y:S01]  /*1250*/  FFMA R71, R99.reuse, R85, R16 ;  /* 0x0000005563477223 */ /* 0x040fe20000000010 */
[C---:B------:R-:W-:Y:S01]  /*1260*/  FFMA R30, R99.reuse, R44, R41 ;  /* 0x0000002c631e7223 */ /* 0x040fe20000000029 */
[----:B------:R-:W-:Y:S01]  /*1270*/  FFMA R14, R99, R28, R19 ;  /* 0x0000001c630e7223 */ /* 0x000fe20000000013 */
[C---:B------:R-:W-:Y:S01]  /*1280*/  FFMA R12, R83.reuse, R46, R9 ;  /* 0x0000002e530c7223 */ /* 0x040fe20000000009 */
[C---:B------:R-:W-:Y:S01]  /*1290*/  FFMA R11, R83.reuse, R47, R18 ;  /* 0x0000002f530b7223 */ /* 0x040fe20000000012 */
[----:B------:R-:W-:Y:S01]  /*12a0*/  FFMA R10, R83, R28, R17 ;  /* 0x0000001c530a7223 */ /* 0x000fe20000000011 */
[C---:B------:R-:W-:Y:S01]  /*12b0*/  FFMA R43, R84.reuse, R73, R23 ;  /* 0x00000049542b7223 */ /* 0x040fe20000000017 */
[----:B------:R-:W-:Y:S01]  /*12c0*/  FFMA R76, R73, R44, R33 ;  /* 0x0000002c494c7223 */ /* 0x000fe20000000021 */
[C---:B------:R-:W-:Y:S01]  /*12d0*/  FFMA R67, R101.reuse, R45, R80 ;  /* 0x0000002d65437223 */ /* 0x040fe20000000050 */
[----:B------:R-:W-:Y:S01]  /*12e0*/  FFMA R59, R101, R47, R82 ;  /* 0x0000002f653b7223 */ /* 0x000fe20000000052 */
[C---:B------:R-:W-:Y:S01]  /*12f0*/  FFMA R41, R84.reuse, R83, R81 ;  /* 0x0000005354297223 */ /* 0x040fe20000000051 */
[----:B------:R-:W-:Y:S01]  /*1300*/  FFMA R9, R83, R29, R8 ;  /* 0x0000001d53097223 */ /* 0x000fe20000000008 */
[----:B------:R-:W-:Y:S01]  /*1310*/  LDS.128 R16, [R7+0x620] ;  /* 0x0006200007107984 */ /* 0x000fe20000000c00 */
[C---:B------:R-:W-:Y:S01]  /*1320*/  FFMA R23, R73.reuse, R47, R92 ;  /* 0x0000002f49177223 */ /* 0x040fe2000000005c */
[C---:B------:R-:W-:Y:S01]  /*1330*/  FFMA R72, R73.reuse, R28, R95 ;  /* 0x0000001c49487223 */ /* 0x040fe2000000005f */
[----:B------:R-:W-:Y:S01]  /*1340*/  FFMA R33, R73, R29, R96 ;  /* 0x0000001d49217223 */ /* 0x000fe20000000060 */
[----:B------:R-:W1:Y:S01]  /*1350*/  LDS R86, [R88+0x60c] ;  /* 0x00060c0058567984 */ /* 0x000e620000000800 */
[C---:B------:R-:W-:Y:S01]  /*1360*/  FFMA R73, R84.reuse, R101, R97 ;  /* 0x0000006554497223 */ /* 0x040fe20000000061 */
[C---:B------:R-:W-:Y:S01]  /*1370*/  FFMA R77, R84.reuse, R93, R77 ;  /* 0x0000005d544d7223 */ /* 0x040fe2000000004d */
[----:B0-----:R-:W-:Y:S01]  /*1380*/  FFMA R35, R84, R87, R35 ;  /* 0x0000005754237223 */ /* 0x001fe20000000023 */
[----:B------:R-:W0:Y:S01]  /*1390*/  LDS.128 R80, [R7+0x610] ;  /* 0x0006100007507984 */ /* 0x000e220000000c00 */
[C---:B------:R-:W-:Y:S01]  /*13a0*/  FFMA R45, R87.reuse, R45, R20 ;  /* 0x0000002d572d7223 */ /* 0x040fe20000000014 */
[----:B------:R-:W-:Y:S01]  /*13b0*/  FFMA R20, R87, R46, R89 ;  /* 0x0000002e57147223 */ /* 0x000fe20000000059 */
[-C--:B------:R-:W-:Y:S01]  /*13c0*/  FFMA R93, R99, R47.reuse, R78 ;  /* 0x0000002f635d7223 */ /* 0x080fe2000000004e */
[----:B------:R-:W2:Y:S01]  /*13d0*/  LDS R84, [R88+0x610] ;  /* 0x0006100058547984 */ /* 0x000ea20000000800 */
[C---:B------:R-:W-:Y:S01]  /*13e0*/  FFMA R89, R87.reuse, R47, R54 ;  /* 0x0000002f57597223 */ /* 0x040fe20000000036 */
[C---:B------:R-:W-:Y:S01]  /*13f0*/  FFMA R28, R87.reuse, R28, R52 ;  /* 0x0000001c571c7223 */ /* 0x040fe20000000034 */
[C---:B------:R-:W-:Y:S01]  /*1400*/  FFMA R85, R87.reuse, R85, R64 ;  /* 0x0000005557557223 */ /* 0x040fe20000000040 */
[----:B------:R-:W3:Y:S01]  /*1410*/  LDS R47, [R88+0x618] ;  /* 0x00061800582f7984 */ /* 0x000ee20000000800 */
[C---:B------:R-:W-:Y:S01]  /*1420*/  FFMA R44, R87.reuse, R44, R62 ;  /* 0x0000002c572c7223 */ /* 0x040fe2000000003e */
[-C--:B------:R-:W-:Y:S01]  /*1430*/  FFMA R87, R87, R29.reuse, R50 ;  /* 0x0000001d57577223 */ /* 0x080fe20000000032 */
[----:B------:R-:W-:Y:S01]  /*1440*/  FFMA R90, R101, R29, R90 ;  /* 0x0000001d655a7223 */ /* 0x000fe2000000005a */
[----:B------:R-:W4:Y:S04]  /*1450*/  LDS R8, [R7+0x60c] ;  /* 0x00060c0007087984 */ /* 0x000f280000000800 */
[----:B------:R-:W5:Y:S04]  /*1460*/  LDS R46, [R88+0x61c] ;  /* 0x00061c00582e7984 */ /* 0x000f680000000800 */
[----:B------:R-:W5:Y:S04]  /*1470*/  LDS R78, [R88+0x614] ;  /* 0x00061400584e7984 */ /* 0x000f680000000800 */
[----:B------:R-:W5:Y:S04]  /*1480*/  LDS R50, [R88+0x620] ;  /* 0x0006200058327984 */ /* 0x000f680000000800 */
[----:B------:R-:W-:Y:S01]  /*1490*/  LDS R95, [R88+0x810] ;  /* 0x00081000585f7984 */ /* 0x000fe20000000800 */
[C---:B-1----:R-:W-:Y:S01]  /*14a0*/  FFMA R52, R86.reuse, R18, R57 ;  /* 0x0000001256347223 */ /* 0x042fe20000000039 */
[C---:B------:R-:W-:Y:S01]  /*14b0*/  FFMA R54, R86.reuse, R16, R21 ;  /* 0x0000001056367223 */ /* 0x040fe20000000015 */
[C---:B------:R-:W-:Y:S01]  /*14c0*/  FFMA R21, R86.reuse, R17, R42 ;  /* 0x0000001156157223 */ /* 0x040fe2000000002a */
[C---:B0-----:R-:W-:Y:S01]  /*14d0*/  FFMA R57, R86.reuse, R81, R36 ;  /* 0x0000005156397223 */ /* 0x041fe20000000024 */
[C---:B------:R-:W-:Y:S01]  /*14e0*/  FFMA R36, R86.reuse, R82, R37 ;  /* 0x0000005256247223 */ /* 0x040fe20000000025 */
[C---:B------:R-:W-:Y:S01]  /*14f0*/  FFMA R64, R86.reuse, R80, R49 ;  /* 0x0000005056407223 */ /* 0x040fe20000000031 */
[----:B------:R-:W-:Y:S01]  /*1500*/  FFMA R49, R86, R83, R24 ;  /* 0x0000005356317223 */ /* 0x000fe20000000018 */
[C---:B--2---:R-:W-:Y:S01]  /*1510*/  FFMA R37, R84.reuse, R81, R26 ;  /* 0x0000005154257223 */ /* 0x044fe2000000001a */
[C---:B------:R-:W-:Y:S01]  /*1520*/  FFMA R26, R84.reuse, R82, R15 ;  /* 0x00000052541a7223 */ /* 0x040fe2000000000f */
[C---:B------:R-:W-:Y:S01]  /*1530*/  FFMA R42, R84.reuse, R16, R27 ;  /* 0x00000010542a7223 */ /* 0x040fe2000000001b */
[----:B------:R-:W0:Y:S01]  /*1540*/  LDS R15, [R88+0x624] ;  /* 0x00062400580f7984 */ /* 0x000e220000000800 */
[----:B------:R-:W-:Y:S01]  /*1550*/  FFMA R27, R84, R17, R32 ;  /* 0x00000011541b7223 */ /* 0x000fe20000000020 */
[C---:B---3--:R-:W-:Y:S01]  /*1560*/  FFMA R92, R47.reuse, R82, R67 ;  /* 0x000000522f5c7223 */ /* 0x048fe20000000043 */
[CC--:B------:R-:W-:Y:S01]  /*1570*/  FFMA R67, R47.reuse, R83.reuse, R48 ;  /* 0x000000532f437223 */ /* 0x0c0fe20000000030 */
[----:B------:R-:W1:Y:S01]  /*1580*/  LDS R32, [R88+0x628] ;  /* 0x0006280058207984 */ /* 0x000e620000000800 */
[----:B----4-:R-:W-:Y:S01]  /*1590*/  FFMA R61, R8, R86, R61 ;  /* 0x00000056083d7223 */ /* 0x010fe2000000003d */
[----:B------:R-:W-:Y:S01]  /*15a0*/  FFMA R24, R84, R80, R31 ;  /* 0x0000005054187223 */ /* 0x000fe2000000001f */
[C---:B------:R-:W-:Y:S01]  /*15b0*/  FFMA R48, R47.reuse, R16, R59 ;  /* 0x000000102f307223 */ /* 0x040fe2000000003b */
[----:B------:R-:W-:Y:S01]  /*15c0*/  FFMA R39, R8, R84, R39 ;  /* 0x0000005408277223 */ /* 0x000fe20000000027 */
[C---:B------:R-:W-:Y:S01]  /*15d0*/  FFMA R31, R84.reuse, R83, R38 ;  /* 0x00000053541f7223 */ /* 0x040fe20000000026 */
[----:B------:R-:W-:Y:S01]  /*15e0*/  FFMA R62, R84, R18, R63 ;  /* 0x00000012543e7223 */ /* 0x000fe2000000003f */
[C---:B------:R-:W-:Y:S01]  /*15f0*/  FFMA R59, R47.reuse, R17, R60 ;  /* 0x000000112f3b7223 */ /* 0x040fe2000000003c */
[----:B-----5:R-:W-:Y:S01]  /*1600*/  FFMA R86, R46, R80, R69 ;  /* 0x000000502e567223 */ /* 0x020fe20000000045 */
[-C--:B------:R-:W-:Y:S01]  /*1610*/  FFMA R29, R78, R81.reuse, R76 ;  /* 0x000000514e1d7223 */ /* 0x080fe2000000004c */
[C---:B------:R-:W-:Y:S01]  /*1620*/  FFMA R69, R46.reuse, R81, R58 ;  /* 0x000000512e457223 */ /* 0x040fe2000000003a */
[----:B------:R-:W-:Y:S01]  /*1630*/  FFMA R84, R46, R82, R53 ;  /* 0x000000522e547223 */ /* 0x000fe20000000035 */
[----:B------:R-:W-:Y:S01]  /*1640*/  FFMA R73, R8, R47, R73 ;  /* 0x0000002f08497223 */ /* 0x000fe20000000049 */
[-C--:B------:R-:W-:Y:S01]  /*1650*/  FFMA R60, R50, R80.reuse, R71 ;  /* 0x00000050323c7223 */ /* 0x080fe20000000047 */
[C---:B------:R-:W-:Y:S01]  /*1660*/  FFMA R91, R47.reuse, R80, R91 ;  /* 0x000000502f5b7223 */ /* 0x040fe2000000005b */
[C---:B------:R-:W-:Y:S01]  /*1670*/  FFMA R63, R47.reuse, R81, R66 ;  /* 0x000000512f3f7223 */ /* 0x040fe20000000042 */
[----:B------:R-:W-:Y:S01]  /*1680*/  FFMA R90, R47, R18, R90 ;  /* 0x000000122f5a7223 */ /* 0x000fe2000000005a */
[C---:B------:R-:W-:Y:S01]  /*1690*/  FFMA R53, R46.reuse, R83, R56 ;  /* 0x000000532e357223 */ /* 0x040fe20000000038 */
[----:B------:R-:W-:Y:S01]  /*16a0*/  FFMA R76, R46, R16, R75 ;  /* 0x000000102e4c7223 */ /* 0x000fe2000000004b */
[C---:B------:R-:W-:Y:S01]  /*16b0*/  FFMA R71, R50.reuse, R81, R30 ;  /* 0x0000005132477223 */ /* 0x040fe2000000001e */
[----:B------:R-:W-:Y:S01]  /*16c0*/  FFMA R58, R50, R82, R51 ;  /* 0x00000052323a7223 */ /* 0x000fe20000000033 */
[----:B------:R-:W-:Y:S01]  /*16d0*/  FFMA R77, R8, R46, R77 ;  /* 0x0000002e084d7223 */ /* 0x000fe2000000004d */
[C---:B------:R-:W-:Y:S01]  /*16e0*/  FFMA R75, R46.reuse, R17, R40 ;  /* 0x000000112e4b7223 */ /* 0x040fe20000000028 */
[----:B------:R-:W-:Y:S01]  /*16f0*/  FFMA R70, R46, R18, R70 ;  /* 0x000000122e467223 */ /* 0x000fe20000000046 */
[----:B------:R-:W-:Y:S01]  /*1700*/  FFMA R55, R8, R50, R55 ;  /* 0x0000003208377223 */ /* 0x000fe20000000037 */
[C---:B------:R-:W-:Y:S01]  /*1710*/  FFMA R51, R50.reuse, R83, R22 ;  /* 0x0000005332337223 */ /* 0x040fe20000000016 */
[C---:B------:R-:W-:Y:S01]  /*1720*/  FFMA R56, R50.reuse, R16, R93 ;  /* 0x0000001032387223 */ /* 0x040fe2000000005d */
[----:B------:R-:W-:Y:S01]  /*1730*/  FFMA R47, R50, R17, R14 ;  /* 0x00000011322f7223 */ /* 0x000fe2000000000e */
[----:B------:R-:W-:Y:S01]  /*1740*/  FFMA R43, R8, R78, R43 ;  /* 0x0000004e082b7223 */ /* 0x000fe2000000002b */
[----:B------:R-:W-:Y:S01]  /*1750*/  FFMA R50, R50, R18, R79 ;  /* 0x0000001232327223 */ /* 0x000fe2000000004f */
[C---:B------:R-:W-:Y:S01]  /*1760*/  FFMA R38, R78.reuse, R80, R25 ;  /* 0x000000504e267223 */ /* 0x040fe20000000019 */
[----:B------:R-:W-:Y:S01]  /*1770*/  LDS R93, [R88+0x814] ;  /* 0x00081400585d7984 */ /* 0x000fe20000000800 */
[C---:B------:R-:W-:Y:S01]  /*1780*/  FFMA R19, R78.reuse, R83, R74 ;  /* 0x000000534e137223 */ /* 0x040fe2000000004a */
[C---:B------:R-:W-:Y:S01]  /*1790*/  FFMA R65, R78.reuse, R82, R65 ;  /* 0x000000524e417223 */ /* 0x040fe20000000041 */
[CC--:B------:R-:W-:Y:S01]  /*17a0*/  FFMA R23, R78.reuse, R16.reuse, R23 ;  /* 0x000000104e177223 */ /* 0x0c0fe20000000017 */
[----:B------:R-:W-:Y:S01]  /*17b0*/  FFMA R25, R78, R17, R72 ;  /* 0x000000114e197223 */ /* 0x000fe20000000048 */
[C---:B0-----:R-:W-:Y:S01]  /*17c0*/  FFMA R30, R8.reuse, R15, R41 ;  /* 0x0000000f081e7223 */ /* 0x041fe20000000029 */
[C---:B------:R-:W-:Y:S01]  /*17d0*/  FFMA R46, R15.reuse, R16, R11 ;  /* 0x000000100f2e7223 */ /* 0x040fe2000000000b */
[C---:B------:R-:W-:Y:S01]  /*17e0*/  FFMA R41, R15.reuse, R17, R10 ;  /* 0x000000110f297223 */ /* 0x040fe2000000000a */
[C---:B------:R-:W-:Y:S01]  /*17f0*/  FFMA R40, R15.reuse, R18, R9 ;  /* 0x000000120f287223 */ /* 0x040fe20000000009 */
[----:B-1----:R-:W-:Y:S01]  /*1800*/  FFMA R35, R8, R32, R35 ;  /* 0x0000002008237223 */ /* 0x002fe20000000023 */
[C---:B------:R-:W-:Y:S01]  /*1810*/  FFMA R34, R15.reuse, R80, R34 ;  /* 0x000000500f227223 */ /* 0x040fe20000000022 */
[C---:B------:R-:W-:Y:S01]  /*1820*/  FFMA R68, R15.reuse, R81, R68 ;  /* 0x000000510f447223 */ /* 0x040fe20000000044 */
[C---:B------:R-:W-:Y:S01]  /*1830*/  FFMA R22, R15.reuse, R82, R13 ;  /* 0x000000520f167223 */ /* 0x040fe2000000000d */
[----:B------:R-:W-:Y:S01]  /*1840*/  FFMA R79, R15, R83, R12 ;  /* 0x000000530f4f7223 */ /* 0x000fe2000000000c */
[----:B------:R-:W0:Y:S01]  /*1850*/  LDS.128 R8, [R7+0x810] ;  /* 0x0008100007087984 */ /* 0x000e220000000c00 */
[C---:B------:R-:W-:Y:S01]  /*1860*/  FFMA R85, R32.reuse, R80, R85 ;  /* 0x0000005020557223 */ /* 0x040fe20000000055 */
[C---:B------:R-:W-:Y:S01]  /*1870*/  FFMA R81, R32.reuse, R81, R44 ;  /* 0x0000005120517223 */ /* 0x040fe2000000002c */
[C---:B------:R-:W-:Y:S01]  /*1880*/  FFMA R44, R32.reuse, R82, R45 ;  /* 0x00000052202c7223 */ /* 0x040fe2000000002d */
[----:B------:R-:W1:Y:S01]  /*1890*/  LDS.128 R12, [R7+0x820] ;  /* 0x00082000070c7984 */ /* 0x000e620000000c00 */
[C---:B------:R-:W-:Y:S01]  /*18a0*/  FFMA R45, R32.reuse, R83, R20 ;  /* 0x00000053202d7223 */ /* 0x040fe20000000014 */
[C---:B------:R-:W-:Y:S01]  /*18b0*/  FFMA R20, R32.reuse, R16, R89 ;  /* 0x0000001020147223 */ /* 0x040fe20000000059 */
[----:B------:R-:W-:Y:S01]  /*18c0*/  FFMA R28, R32, R17, R28 ;  /* 0x00000011201c7223 */ /* 0x000fe2000000001c */
[----:B------:R-:W2:Y:S01]  /*18d0*/  LDS R80, [R88+0x818] ;  /* 0x0008180058507984 */ /* 0x000ea20000000800 */
[-C--:B------:R-:W-:Y:S01]  /*18e0*/  FFMA R33, R78, R18.reuse, R33 ;  /* 0x000000124e217223 */ /* 0x080fe20000000021 */
[----:B------:R-:W-:-:S02]  /*18f0*/  FFMA R32, R32, R18, R87 ;  /* 0x0000001220207223 */ /* 0x000fc40000000057 */
[----:B------:R-:W3:Y:S04]  /*1900*/  LDS R82, [R88+0x81c] ;  /* 0x00081c0058527984 */ /* 0x000ee80000000800 */
[----:B------:R-:W4:Y:S01]  /*1910*/  LDS R83, [R88+0x820] ;  /* 0x0008200058537984 */ /* 0x000f220000000800 */
[C---:B0-----:R-:W-:Y:S01]  /*1920*/  FFMA R74, R8.reuse, R95, R61 ;  /* 0x0000005f084a7223 */ /* 0x041fe2000000003d */
[----:B------:R-:W-:Y:S01]  /*1930*/  FFMA R87, R95, R9, R64 ;  /* 0x000000095f577223 */ /* 0x000fe20000000040 */
[----:B------:R-:W-:Y:S01]  /*1940*/  FFMA R72, R8, R93, R39 ;  /* 0x0000005d08487223 */ /* 0x000fe20000000027 */
[----:B------:R-:W-:Y:S01]  /*1950*/  FFMA R24, R93, R9, R24 ;  /* 0x000000095d187223 */ /* 0x000fe20000000018 */
[----:B-1----:R-:W-:Y:S01]  /*1960*/  FFMA R61, R95, R15, R52 ;  /* 0x0000000f5f3d7223 */ /* 0x002fe20000000034 */
[C---:B------:R-:W-:Y:S01]  /*1970*/  FFMA R66, R93.reuse, R10, R37 ;  /* 0x0000000a5d427223 */ /* 0x040fe20000000025 */
[C---:B------:R-:W-:Y:S01]  /*1980*/  FFMA R26, R93.reuse, R11, R26 ;  /* 0x0000000b5d1a7223 */ /* 0x040fe2000000001a */
[C---:B------:R-:W-:Y:S01]  /*1990*/  FFMA R52, R93.reuse, R12, R31 ;  /* 0x0000000c5d347223 */ /* 0x040fe2000000001f */
[C---:B------:R-:W-:Y:S01]  /*19a0*/  FFMA R42, R93.reuse, R13, R42 ;  /* 0x0000000d5d2a7223 */ /* 0x040fe2000000002a */
[C---:B------:R-:W-:Y:S01]  /*19b0*/  FFMA R78, R93.reuse, R14, R27 ;  /* 0x0000000e5d4e7223 */ /* 0x040fe2000000001b */
[----:B------:R-:W-:Y:S01]  /*19c0*/  FFMA R62, R93, R15, R62 ;  /* 0x0000000f5d3e7223 */ /* 0x000fe2000000003e */
[C---:B------:R-:W-:Y:S01]  /*19d0*/  FFMA R64, R95.reuse, R10, R57 ;  /* 0x0000000a5f407223 */ /* 0x040fe20000000039 */
[C---:B------:R-:W-:Y:S01]  /*19e0*/  FFMA R36, R95.reuse, R11, R36 ;  /* 0x0000000b5f247223 */ /* 0x040fe20000000024 */
[C---:B------:R-:W-:Y:S01]  /*19f0*/  FFMA R17, R95.reuse, R12, R49 ;  /* 0x0000000c5f117223 */ /* 0x040fe20000000031 */
[C---:B------:R-:W-:Y:S01]  /*1a00*/  FFMA R16, R95.reuse, R13, R54 ;  /* 0x0000000d5f107223 */ /* 0x040fe20000000036 */
[----:B------:R-:W-:Y:S01]  /*1a10*/  FFMA R21, R95, R14, R21 ;  /* 0x0000000e5f157223 */ /* 0x000fe20000000015 */
[C---:B--2---:R-:W-:Y:S01]  /*1a20*/  FFMA R93, R80.reuse, R9, R38 ;  /* 0x00000009505d7223 */ /* 0x044fe20000000026 */
[----:B------:R-:W0:Y:S01]  /*1a30*/  LDS R95, [R88+0x824] ;  /* 0x00082400585f7984 */ /* 0x000e220000000800 */
[----:B------:R-:W-:Y:S01]  /*1a40*/  FFMA R18, R80, R13, R23 ;  /* 0x0000000d50127223 */ /* 0x000fe20000000017 */
[----:B---3--:R-:W-:Y:S01]  /*1a50*/  FFMA R73, R8, R82, R73 ;  /* 0x0000005208497223 */ /* 0x008fe20000000049 */
[C---:B------:R-:W-:Y:S01]  /*1a60*/  FFMA R91, R82.reuse, R9, R91 ;  /* 0x00000009525b7223 */ /* 0x040fe2000000005b */
[----:B------:R-:W1:Y:S01]  /*1a70*/  LDS R54, [R88+0x828] ;  /* 0x0008280058367984 */ /* 0x000e620000000800 */
[C---:B------:R-:W-:Y:S01]  /*1a80*/  FFMA R63, R82.reuse, R10, R63 ;  /* 0x0000000a523f7223 */ /* 0x040fe2000000003f */
[C---:B------:R-:W-:Y:S01]  /*1a90*/  FFMA R49, R82.reuse, R11, R92 ;  /* 0x0000000b52317223 */ /* 0x040fe2000000005c */
[C---:B------:R-:W-:Y:S01]  /*1aa0*/  FFMA R67, R82.reuse, R12, R67 ;  /* 0x0000000c52437223 */ /* 0x040fe20000000043 */
[----:B------:R-:W2:Y:S01]  /*1ab0*/  LDS R38, [R88+0x82c] ;  /* 0x00082c0058267984 */ /* 0x000ea20000000800 */
[C---:B------:R-:W-:Y:S01]  /*1ac0*/  FFMA R48, R82.reuse, R13, R48 ;  /* 0x0000000d52307223 */ /* 0x040fe20000000030 */
[C---:B------:R-:W-:Y:S01]  /*1ad0*/  FFMA R59, R82.reuse, R14, R59 ;  /* 0x0000000e523b7223 */ /* 0x040fe2000000003b */
[----:B------:R-:W-:Y:S01]  /*1ae0*/  FFMA R37, R82, R15, R90 ;  /* 0x0000000f52257223 */ /* 0x000fe2000000005a */
[C---:B----4-:R-:W-:Y:S01]  /*1af0*/  FFMA R77, R8.reuse, R83, R77 ;  /* 0x00000053084d7223 */ /* 0x050fe2000000004d */
        /* <DEDUP_REMOVED lines=10> */
[C---:B------:R-:W-:Y:S01]  /*1ba0*/  FFMA R19, R80.reuse, R12, R19 ;  /* 0x0000000c50137223 */ /* 0x040fe20000000013 */
[C---:B------:R-:W-:Y:S01]  /*1bb0*/  FFMA R25, R80.reuse, R14, R25 ;  /* 0x0000000e50197223 */ /* 0x040fe20000000019 */
[----:B------:R-:W-:Y:S01]  /*1bc0*/  FFMA R33, R80, R15, R33 ;  /* 0x0000000f50217223 */ /* 0x000fe20000000021 */
[----:B------:R-:W-:Y:S04]  /*1bd0*/  LDS R84, [R88+0xa30] ;  /* 0x000a300058547984 */ /* 0x000fe80000000800 */
[----:B------:R-:W-:Y:S01]  /*1be0*/  LDS R70, [R88+0xa14] ;  /* 0x000a140058467984 */ /* 0x000fe20000000800 */
[C---:B0-----:R-:W-:Y:S01]  /*1bf0*/  FFMA R55, R8.reuse, R95, R55 ;  /* 0x0000005f08377223 */ /* 0x041fe20000000037 */
[C---:B------:R-:W-:Y:S01]  /*1c00*/  FFMA R83, R95.reuse, R9, R60 ;  /* 0x000000095f537223 */ /* 0x040fe2000000003c */
[C---:B------:R-:W-:Y:S01]  /*1c10*/  FFMA R71, R95.reuse, R10, R71 ;  /* 0x0000000a5f477223 */ /* 0x040fe20000000047 */
[C---:B------:R-:W-:Y:S01]  /*1c20*/  FFMA R97, R95.reuse, R11, R58 ;  /* 0x0000000b5f617223 */ /* 0x040fe2000000003a */
[C---:B------:R-:W-:Y:S01]  /*1c30*/  FFMA R31, R95.reuse, R13, R56 ;  /* 0x0000000d5f1f7223 */ /* 0x040fe20000000038 */
[----:B-1----:R-:W-:Y:S01]  /*1c40*/  FFMA R30, R8, R54, R30 ;  /* 0x00000036081e7223 */ /* 0x002fe2000000001e */
[C---:B------:R-:W-:Y:S01]  /*1c50*/  FFMA R34, R54.reuse, R9, R34 ;  /* 0x0000000936227223 */ /* 0x040fe20000000022 */
[C---:B------:R-:W-:Y:S01]  /*1c60*/  FFMA R68, R54.reuse, R10, R68 ;  /* 0x0000000a36447223 */ /* 0x040fe20000000044 */
[----:B------:R-:W-:Y:S01]  /*1c70*/  FFMA R82, R54, R11, R22 ;  /* 0x0000000b36527223 */ /* 0x000fe20000000016 */
[----:B--2---:R-:W-:Y:S01]  /*1c80*/  FFMA R35, R8, R38, R35 ;  /* 0x0000002608237223 */ /* 0x004fe20000000023 */
[C---:B------:R-:W-:Y:S01]  /*1c90*/  FFMA R85, R38.reuse, R9, R85 ;  /* 0x0000000926557223 */ /* 0x040fe20000000055 */
[C---:B------:R-:W-:Y:S01]  /*1ca0*/  FFMA R81, R38.reuse, R10, R81 ;  /* 0x0000000a26517223 */ /* 0x040fe20000000051 */
[----:B------:R-:W-:Y:S01]  /*1cb0*/  FFMA R103, R38, R11, R44 ;  /* 0x0000000b26677223 */ /* 0x000fe2000000002c */
[----:B------:R-:W-:Y:S01]  /*1cc0*/  FFMA R76, R54, R14, R41 ;  /* 0x0000000e364c7223 */ /* 0x000fe20000000029 */
[----:B------:R-:W0:Y:S01]  /*1cd0*/  LDS.128 R8, [R7+0xa20] ;  /* 0x000a200007087984 */ /* 0x000e220000000c00 */
[C---:B------:R-:W-:Y:S01]  /*1ce0*/  FFMA R51, R95.reuse, R12, R51 ;  /* 0x0000000c5f337223 */ /* 0x040fe20000000033 */
[C---:B------:R-:W-:Y:S01]  /*1cf0*/  FFMA R47, R95.reuse, R14, R47 ;  /* 0x0000000e5f2f7223 */ /* 0x040fe2000000002f */
[----:B------:R-:W-:Y:S01]  /*1d00*/  FFMA R39, R95, R15, R50 ;  /* 0x0000000f5f277223 */ /* 0x000fe20000000032 */
[----:B------:R-:W1:Y:S01]  /*1d10*/  LDS R56, [R88+0xa20] ;  /* 0x000a200058387984 */ /* 0x000e620000000800 */
[-C--:B------:R-:W-:Y:S01]  /*1d20*/  FFMA R101, R38, R12.reuse, R45 ;  /* 0x0000000c26657223 */ /* 0x080fe2000000002d */
[C---:B------:R-:W-:Y:S01]  /*1d30*/  FFMA R80, R54.reuse, R12, R79 ;  /* 0x0000000c36507223 */ /* 0x040fe2000000004f */
[C---:B------:R-:W-:Y:S01]  /*1d40*/  FFMA R22, R54.reuse, R13, R46 ;  /* 0x0000000d36167223 */ /* 0x040fe2000000002e */
[----:B------:R-:W2:Y:S01]  /*1d50*/  LDS R41, [R88+0xa2c] ;  /* 0x000a2c0058297984 */ /* 0x000ea20000000800 */
[----:B------:R-:W-:Y:S01]  /*1d60*/  FFMA R40, R54, R15, R40 ;  /* 0x0000000f36287223 */ /* 0x000fe20000000028 */
[C---:B------:R-:W-:Y:S01]  /*1d70*/  FFMA R95, R38.reuse, R13, R20 ;  /* 0x0000000d265f7223 */ /* 0x040fe20000000014 */
[C---:B------:R-:W-:Y:S01]  /*1d80*/  FFMA R99, R38.reuse, R14, R28 ;  /* 0x0000000e26637223 */ /* 0x040fe2000000001c */
[----:B------:R-:W3:Y:S01]  /*1d90*/  LDS R60, [R88+0xa28] ;  /* 0x000a2800583c7984 */ /* 0x000ee20000000800 */
[----:B------:R-:W-:-:S03]  /*1da0*/  FFMA R45, R38, R15, R32 ;  /* 0x0000000f262d7223 */ /* 0x000fc60000000020 */
[----:B------:R-:W4:Y:S04]  /*1db0*/  LDS R50, [R88+0xa1c] ;  /* 0x000a1c0058327984 */ /* 0x000f280000000800 */
[----:B------:R-:W5:Y:S04]  /*1dc0*/  LDS.128 R12, [R7+0xa10] ;  /* 0x000a1000070c7984 */ /* 0x000f680000000c00 */
[----:B------:R-:W5:Y:S04]  /*1dd0*/  LDS R79, [R88+0xa18] ;  /* 0x000a1800584f7984 */ /* 0x000f680000000800 */
[----:B------:R-:W5:Y:S01]  /*1de0*/  LDS R58, [R88+0xa24] ;  /* 0x000a2400583a7984 */ /* 0x000f620000000800 */
[----:B0-----:R-:W-:Y:S01]  /*1df0*/  FFMA R90, R84, R10, R95 ;  /* 0x0000000a545a7223 */ /* 0x001fe2000000005f */
[-C--:B------:R-:W-:Y:S01]  /*1e00*/  FFMA R95, R70, R11.reuse, R21 ;  /* 0x0000000b465f7223 */ /* 0x080fe20000000015 */
[----:B------:R-:W-:Y:S01]  /*1e10*/  FFMA R21, R84, R11, R99 ;  /* 0x0000000b54157223 */ /* 0x000fe20000000063 */
[-C--:B------:R-:W-:Y:S01]  /*1e20*/  FFMA R36, R70, R8.reuse, R36 ;  /* 0x0000000846247223 */ /* 0x080fe20000000024 */
[-C--:B-1----:R-:W-:Y:S01]  /*1e30*/  FFMA R28, R56, R8.reuse, R49 ;  /* 0x00000008381c7223 */ /* 0x082fe20000000031 */
[-C--:B------:R-:W-:Y:S01]  /*1e40*/  FFMA R20, R84, R8.reuse, R103 ;  /* 0x0000000854147223 */ /* 0x080fe20000000067 */
[-C--:B------:R-:W-:Y:S01]  /*1e50*/  FFMA R17, R70, R9.reuse, R17 ;  /* 0x0000000946117223 */ /* 0x080fe20000000011 */
[-C--:B------:R-:W-:Y:S01]  /*1e60*/  FFMA R67, R56, R9.reuse, R67 ;  /* 0x0000000938437223 */ /* 0x080fe20000000043 */
[C---:B--2---:R-:W-:Y:S01]  /*1e70*/  FFMA R49, R41.reuse, R9, R80 ;  /* 0x0000000929317223 */ /* 0x044fe20000000050 */
[C---:B------:R-:W-:Y:S01]  /*1e80*/  FFMA R32, R41.reuse, R8, R82 ;  /* 0x0000000829207223 */ /* 0x040fe20000000052 */
[----:B------:R-:W0:Y:S01]  /*1e90*/  LDS R80, [R7+0xa30] ;  /* 0x000a300007507984 */ /* 0x000e220000000800 */
[----:B------:R-:W-:Y:S01]  /*1ea0*/  FFMA R16, R70, R10, R16 ;  /* 0x0000000a46107223 */ /* 0x000fe20000000010 */
[C---:B---3--:R-:W-:Y:S01]  /*1eb0*/  FFMA R46, R60.reuse, R8, R97 ;  /* 0x000000083c2e7223 */ /* 0x048fe20000000061 */
[C---:B------:R-:W-:Y:S01]  /*1ec0*/  FFMA R54, R60.reuse, R10, R31 ;  /* 0x0000000a3c367223 */ /* 0x040fe2000000001f */
[----:B------:R-:W-:Y:S01]  /*1ed0*/  FFMA R31, R41, R11, R76 ;  /* 0x0000000b291f7223 */ /* 0x000fe2000000004c */
[-C--:B------:R-:W-:Y:S01]  /*1ee0*/  FFMA R51, R60, R9.reuse, R51 ;  /* 0x000000093c337223 */ /* 0x080fe20000000033 */
[C---:B----4-:R-:W-:Y:S01]  /*1ef0*/  FFMA R38, R50.reuse, R8, R65 ;  /* 0x0000000832267223 */ /* 0x050fe20000000041 */
[C---:B------:R-:W-:Y:S01]  /*1f00*/  FFMA R19, R50.reuse, R9, R19 ;  /* 0x0000000932137223 */ /* 0x040fe20000000013 */
[-C--:B------:R-:W-:Y:S01]  /*1f10*/  FFMA R18, R50, R10.reuse, R18 ;  /* 0x0000000a32127223 */ /* 0x080fe20000000012 */
[----:B------:R-:W-:Y:S01]  /*1f20*/  FFMA R48, R56, R10, R48 ;  /* 0x0000000a38307223 */ /* 0x000fe20000000030 */
[C---:B-----5:R-:W-:Y:S01]  /*1f30*/  FFMA R97, R13.reuse, R50, R43 ;  /* 0x000000320d617223 */ /* 0x060fe2000000002b */
[C---:B------:R-:W-:Y:S01]  /*1f40*/  FFMA R43, R13.reuse, R56, R73 ;  /* 0x000000380d2b7223 */ /* 0x040fe20000000049 */
[C---:B------:R-:W-:Y:S01]  /*1f50*/  FFMA R73, R13.reuse, R41, R30 ;  /* 0x000000290d497223 */ /* 0x040fe2000000001e */
[-C--:B------:R-:W-:Y:S01]  /*1f60*/  FFMA R94, R70, R14.reuse, R87 ;  /* 0x0000000e465e7223 */ /* 0x080fe20000000057 */
[----:B------:R-:W-:Y:S01]  /*1f70*/  FFMA R99, R13, R79, R72 ;  /* 0x0000004f0d637223 */ /* 0x000fe20000000048 */
[CC--:B------:R-:W-:Y:S01]  /*1f80*/  FFMA R92, R79.reuse, R14.reuse, R24 ;  /* 0x0000000e4f5c7223 */ /* 0x0c0fe20000000018 */
[-C--:B------:R-:W-:Y:S01]  /*1f90*/  FFMA R65, R79, R9.reuse, R52 ;  /* 0x000000094f417223 */ /* 0x080fe20000000034 */
[----:B------:R-:W-:Y:S01]  /*1fa0*/  FFMA R76, R50, R14, R93 ;  /* 0x0000000e324c7223 */ /* 0x000fe2000000005d */
[----:B------:R-:W-:Y:S01]  /*1fb0*/  FFMA R44, R58, R8, R23 ;  /* 0x000000083a2c7223 */ /* 0x000fe20000000017 */
[-C--:B------:R-:W-:Y:S01]  /*1fc0*/  FFMA R72, R56, R14.reuse, R91 ;  /* 0x0000000e38487223 */ /* 0x080fe2000000005b */
[-C--:B------:R-:W-:Y:S01]  /*1fd0*/  FFMA R24, R58, R14.reuse, R89 ;  /* 0x0000000e3a187223 */ /* 0x080fe20000000059 */
[-C--:B------:R-:W-:Y:S01]  /*1fe0*/  FFMA R30, R60, R14.reuse, R83 ;  /* 0x0000000e3c1e7223 */ /* 0x080fe20000000053 */
[----:B------:R-:W-:Y:S01]  /*1ff0*/  FFMA R34, R41, R14, R34 ;  /* 0x0000000e29227223 */ /* 0x000fe20000000022 */
[-C--:B------:R-:W-:Y:S01]  /*2000*/  FFMA R23, R84, R9.reuse, R101 ;  /* 0x0000000954177223 */ /* 0x080fe20000000065 */
[----:B------:R-:W-:Y:S01]  /*2010*/  FFMA R52, R58, R10, R57 ;  /* 0x0000000a3a347223 */ /* 0x000fe20000000039 */
[----:B------:R-:W-:Y:S01]  /*2020*/  FFMA R14, R84, R14, R85 ;  /* 0x0000000e540e7223 */ /* 0x000fe20000000055 */
[C---:B------:R-:W-:Y:S01]  /*2030*/  FFMA R26, R79.reuse, R8, R26 ;  /* 0x000000084f1a7223 */ /* 0x040fe2000000001a */
[----:B------:R-:W-:Y:S01]  /*2040*/  FFMA R53, R58, R9, R53 ;  /* 0x000000093a357223 */ /* 0x000fe20000000035 */
[-C--:B------:R-:W-:Y:S01]  /*2050*/  FFMA R42, R79, R10.reuse, R42 ;  /* 0x0000000a4f2a7223 */ /* 0x080fe2000000002a */
[----:B------:R-:W-:Y:S01]  /*2060*/  FFMA R22, R41, R10, R22 ;  /* 0x0000000a29167223 */ /* 0x000fe20000000016 */
[-C--:B------:R-:W-:Y:S01]  /*2070*/  FFMA R57, R79, R11.reuse, R78 ;  /* 0x0000000b4f397223 */ /* 0x080fe2000000004e */
[-C--:B------:R-:W-:Y:S01]  /*2080*/  FFMA R25, R50, R11.reuse, R25 ;  /* 0x0000000b32197223 */ /* 0x080fe20000000019 */
[-C--:B------:R-:W-:Y:S01]  /*2090*/  FFMA R59, R56, R11.reuse, R59 ;  /* 0x0000000b383b7223 */ /* 0x080fe2000000003b */
[-C--:B------:R-:W-:Y:S01]  /*20a0*/  FFMA R75, R58, R11.reuse, R75 ;  /* 0x0000000b3a4b7223 */ /* 0x080fe2000000004b */
[----:B------:R-:W-:Y:S01]  /*20b0*/  FFMA R47, R60, R11, R47 ;  /* 0x0000000b3c2f7223 */ /* 0x000fe2000000002f */
[C---:B------:R-:W-:Y:S01]  /*20c0*/  FFMA R101, R13.reuse, R70, R74 ;  /* 0x000000460d657223 */ /* 0x040fe2000000004a */
[C---:B------:R-:W-:Y:S01]  /*20d0*/  FFMA R77, R13.reuse, R58, R77 ;  /* 0x0000003a0d4d7223 */ /* 0x040fe2000000004d */
[C---:B------:R-:W-:Y:S01]  /*20e0*/  FFMA R55, R13.reuse, R60, R55 ;  /* 0x0000003c0d377223 */ /* 0x040fe20000000037 */
[----:B------:R-:W-:Y:S01]  /*20f0*/  FFMA R35, R13, R84, R35 ;  /* 0x000000540d237223 */ /* 0x000fe20000000023 */
[-C--:B------:R-:W-:Y:S01]  /*2100*/  FFMA R105, R70, R15.reuse, R64 ;  /* 0x0000000f46697223 */ /* 0x080fe20000000040 */
[-C--:B------:R-:W-:Y:S01]  /*2110*/  FFMA R85, R58, R15.reuse, R69 ;  /* 0x0000000f3a557223 */ /* 0x080fe20000000045 */
[----:B------:R-:W-:Y:S01]  /*2120*/  LDS.64 R12, [R7+0xc18] ;  /* 0x000c1800070c7984 */ /* 0x000fe20000000a00 */
[-C--:B0-----:R-:W-:Y:S01]  /*2130*/  FFMA R70, R70, R80.reuse, R61 ;  /* 0x0000005046467223 */ /* 0x081fe2000000003d */
[-C--:B------:R-:W-:Y:S01]  /*2140*/  FFMA R89, R50, R15.reuse, R29 ;  /* 0x0000000f32597223 */ /* 0x080fe2000000001d */
[-C--:B------:R-:W-:Y:S01]  /*2150*/  FFMA R83, R60, R15.reuse, R71 ;  /* 0x0000000f3c537223 */ /* 0x080fe20000000047 */
[----:B------:R-:W0:Y:S01]  /*2160*/  LDS R69, [R88+0xc18] ;  /* 0x000c180058457984 */ /* 0x000e220000000800 */
[-C--:B------:R-:W-:Y:S01]  /*2170*/  FFMA R93, R79, R15.reuse, R66 ;  /* 0x0000000f4f5d7223 */ /* 0x080fe20000000042 */
[-C--:B------:R-:W-:Y:S01]  /*2180*/  FFMA R63, R56, R15.reuse, R63 ;  /* 0x0000000f383f7223 */ /* 0x080fe2000000003f */
[-C--:B------:R-:W-:Y:S01]  /*2190*/  FFMA R29, R41, R15.reuse, R68 ;  /* 0x0000000f291d7223 */ /* 0x080fe20000000044 */
[----:B------:R-:W1:Y:S01]  /*21a0*/  LDS.128 R8, [R7+0xc20] ;  /* 0x000c200007087984 */ /* 0x000e620000000c00 */
[----:B------:R-:W-:Y:S01]  /*21b0*/  FFMA R15, R84, R15, R81 ;  /* 0x0000000f540f7223 */ /* 0x000fe20000000051 */
[-C--:B------:R-:W-:Y:S01]  /*21c0*/  FFMA R66, R79, R80.reuse, R62 ;  /* 0x000000504f427223 */ /* 0x080fe2000000003e */
[-C--:B------:R-:W-:Y:S01]  /*21d0*/  FFMA R62, R50, R80.reuse, R33 ;  /* 0x00000050323e7223 */ /* 0x080fe20000000021 */
[----:B------:R-:W2:Y:S01]  /*21e0*/  LDS.64 R86, [R7+0xc30] ;  /* 0x000c300007567984 */ /* 0x000ea20000000a00 */
[-C--:B------:R-:W-:Y:S01]  /*21f0*/  FFMA R78, R56, R80.reuse, R37 ;  /* 0x00000050384e7223 */ /* 0x080fe20000000025 */
[-C--:B------:R-:W-:Y:S01]  /*2200*/  FFMA R50, R60, R80.reuse, R39 ;  /* 0x000000503c327223 */ /* 0x080fe20000000027 */
[-C--:B------:R-:W-:Y:S01]  /*2210*/  FFMA R74, R41, R80.reuse, R40 ;  /* 0x00000050294a7223 */ /* 0x080fe20000000028 */
[----:B------:R-:W3:Y:S01]  /*2220*/  LDS R61, [R88+0xc1c] ;  /* 0x000c1c00583d7984 */ /* 0x000ee20000000800 */
[-C--:B------:R-:W-:Y:S01]  /*2230*/  FFMA R84, R84, R80.reuse, R45 ;  /* 0x0000005054547223 */ /* 0x080fe2000000002d */
[----:B------:R-:W-:-:S02]  /*2240*/  FFMA R82, R58, R80, R27 ;  /* 0x000000503a527223 */ /* 0x000fc4000000001b */
[----:B------:R-:W4:Y:S04]  /*2250*/  LDS R71, [R88+0xc20] ;  /* 0x000c200058477984 */ /* 0x000f280000000800 */
[----:B------:R-:W5:Y:S04]  /*2260*/  LDS R103, [R88+0xc24] ;  /* 0x000c240058677984 */ /* 0x000f680000000800 */
[----:B------:R-:W5:Y:S04]  /*2270*/  LDS R91, [R88+0xc28] ;  /* 0x000c2800585b7984 */ /* 0x000f680000000800 */
[----:B------:R-:W5:Y:S04]  /*2280*/  LDS R81, [R88+0xc2c] ;  /* 0x000c2c0058517984 */ /* 0x000f680000000800 */
[----:B------:R-:W5:Y:S04]  /*2290*/  LDS R79, [R88+0xc30] ;  /* 0x000c3000584f7984 */ /* 0x000f680000000800 */
[----:B------:R-:W5:Y:S01]  /*22a0*/  LDS R33, [R88+0xc34] ;  /* 0x000c340058217984 */ /* 0x000f620000000800 */
[----:B0-----:R-:W-:Y:S01]  /*22b0*/  FFMA R40, R12, R69, R101 ;  /* 0x000000450c287223 */ /* 0x001fe20000000065 */
[----:B------:R-:W-:-:S02]  /*22c0*/  FFMA R68, R69, R13, R94 ;  /* 0x0000000d45447223 */ /* 0x000fc4000000005e */
[----:B------:R-:W-:Y:S01]  /*22d0*/  LDS R80, [R88+0xe28] ;  /* 0x000e280058507984 */ /* 0x000fe20000000800 */
[C---:B-1----:R-:W-:Y:S01]  /*22e0*/  FFMA R45, R69.reuse, R8, R105 ;  /* 0x00000008452d7223 */ /* 0x042fe20000000069 */
[C---:B------:R-:W-:Y:S01]  /*22f0*/  FFMA R36, R69.reuse, R9, R36 ;  /* 0x0000000945247223 */ /* 0x040fe20000000024 */
[C---:B------:R-:W-:Y:S01]  /*2300*/  FFMA R64, R69.reuse, R10, R17 ;  /* 0x0000000a45407223 */ /* 0x040fe20000000011 */
[C---:B------:R-:W-:Y:S01]  /*2310*/  FFMA R16, R69.reuse, R11, R16 ;  /* 0x0000000b45107223 */ /* 0x040fe20000000010 */
[C---:B--2---:R-:W-:Y:S01]  /*2320*/  FFMA R56, R69.reuse, R86, R95 ;  /* 0x0000005645387223 */ /* 0x044fe2000000005f */
[----:B------:R-:W-:Y:S01]  /*2330*/  FFMA R60, R69, R87, R70 ;  /* 0x00000057453c7223 */ /* 0x000fe20000000046 */
[C---:B---3--:R-:W-:Y:S01]  /*2340*/  FFMA R41, R12.reuse, R61, R99 ;  /* 0x0000003d0c297223 */ /* 0x048fe20000000063 */
[C---:B------:R-:W-:Y:S01]  /*2350*/  FFMA R69, R61.reuse, R13, R92 ;  /* 0x0000000d3d457223 */ /* 0x040fe2000000005c */
[C---:B------:R-:W-:Y:S01]  /*2360*/  FFMA R27, R61.reuse, R8, R93 ;  /* 0x000000083d1b7223 */ /* 0x040fe2000000005d */
[C---:B------:R-:W-:Y:S01]  /*2370*/  FFMA R37, R61.reuse, R9, R26 ;  /* 0x000000093d257223 */ /* 0x040fe2000000001a */
[C---:B------:R-:W-:Y:S01]  /*2380*/  FFMA R65, R61.reuse, R10, R65 ;  /* 0x0000000a3d417223 */ /* 0x040fe20000000041 */
[C---:B------:R-:W-:Y:S01]  /*2390*/  FFMA R17, R61.reuse, R11, R42 ;  /* 0x0000000b3d117223 */ /* 0x040fe2000000002a */
[CC--:B------:R-:W-:Y:S01]  /*23a0*/  FFMA R57, R61.reuse, R86.reuse, R57 ;  /* 0x000000563d397223 */ /* 0x0c0fe20000000039 */
        /* <DEDUP_REMOVED lines=9> */
[-C--:B-----5:R-:W-:Y:S01]  /*2440*/  FFMA R25, R103, R8.reuse, R63 ;  /* 0x0000000867197223 */ /* 0x0a0fe2000000003f */
[-C--:B------:R-:W-:Y:S01]  /*2450*/  FFMA R96, R91, R13.reuse, R24 ;  /* 0x0000000d5b607223 */ /* 0x080fe20000000018 */
        /* <DEDUP_REMOVED lines=8> */
[C---:B------:R-:W-:Y:S01]  /*24e0*/  FFMA R73, R12.reuse, R79, R73 ;  /* 0x0000004f0c497223 */ /* 0x040fe20000000049 */
[C---:B------:R-:W-:Y:S01]  /*24f0*/  FFMA R85, R79.reuse, R13, R34 ;  /* 0x0000000d4f557223 */ /* 0x040fe20000000022 */
[----:B------:R-:W-:Y:S01]  /*2500*/  FFMA R51, R79, R87, R74 ;  /* 0x000000574f337223 */ /* 0x000fe2000000004a */
[----:B------:R-:W-:Y:S01]  /*2510*/  FFMA R72, R12, R33, R35 ;  /* 0x000000210c487223 */ /* 0x000fe20000000023 */
[C---:B------:R-:W-:Y:S01]  /*2520*/  FFMA R106, R33.reuse, R13, R14 ;  /* 0x0000000d216a7223 */ /* 0x040fe2000000000e */
[-C--:B------:R-:W-:Y:S01]  /*2530*/  FFMA R104, R33, R8.reuse, R15 ;  /* 0x0000000821687223 */ /* 0x080fe2000000000f */
[----:B------:R-:W-:Y:S01]  /*2540*/  LDS R74, [R88+0xe34] ;  /* 0x000e3400584a7984 */ /* 0x000fe20000000800 */
[C---:B------:R-:W-:Y:S01]  /*2550*/  FFMA R39, R103.reuse, R9, R28 ;  /* 0x0000000967277223 */ /* 0x040fe2000000001c */
[----:B------:R-:W-:Y:S01]  /*2560*/  FFMA R19, R103, R11, R48 ;  /* 0x0000000b67137223 */ /* 0x000fe20000000030 */
[C---:B------:R-:W-:Y:S01]  /*2570*/  FFMA R94, R81.reuse, R8, R83 ;  /* 0x00000008515e7223 */ /* 0x040fe20000000053 */
[----:B------:R-:W0:Y:S01]  /*2580*/  LDS.128 R12, [R7+0xe20] ;  /* 0x000e2000070c7984 */ /* 0x000e220000000c00 */
[----:B------:R-:W-:Y:S01]  /*2590*/  FFMA R30, R81, R86, R47 ;  /* 0x00000056511e7223 */ /* 0x000fe2000000002f */
[----:B------:R-:W-:Y:S01]  /*25a0*/  FFMA R55, R79, R8, R29 ;  /* 0x000000084f377223 */ /* 0x000fe2000000001d */
[C---:B------:R-:W-:Y:S01]  /*25b0*/  FFMA R28, R91.reuse, R86, R75 ;  /* 0x000000565b1c7223 */ /* 0x040fe2000000004b */
[----:B------:R-:W-:Y:S01]  /*25c0*/  FFMA R48, R91, R87, R82 ;  /* 0x000000575b307223 */ /* 0x000fe20000000052 */
[C---:B------:R-:W-:Y:S01]  /*25d0*/  FFMA R46, R81.reuse, R9, R46 ;  /* 0x00000009512e7223 */ /* 0x040fe2000000002e */
[C---:B------:R-:W-:Y:S01]  /*25e0*/  FFMA R54, R81.reuse, R11, R54 ;  /* 0x0000000b51367223 */ /* 0x040fe20000000036 */
[----:B------:R-:W-:Y:S01]  /*25f0*/  FFMA R50, R81, R87, R50 ;  /* 0x0000005751327223 */ /* 0x000fe20000000032 */
[C---:B------:R-:W-:Y:S01]  /*2600*/  FFMA R47, R79.reuse, R9, R32 ;  /* 0x000000094f2f7223 */ /* 0x040fe20000000020 */
[C---:B------:R-:W-:Y:S01]  /*2610*/  FFMA R49, R79.reuse, R10, R49 ;  /* 0x0000000a4f317223 */ /* 0x040fe20000000031 */
[C---:B------:R-:W-:Y:S01]  /*2620*/  FFMA R29, R79.reuse, R11, R22 ;  /* 0x0000000b4f1d7223 */ /* 0x040fe20000000016 */
[-C--:B------:R-:W-:Y:S01]  /*2630*/  FFMA R31, R79, R86.reuse, R31 ;  /* 0x000000564f1f7223 */ /* 0x080fe2000000001f */
[----:B------:R-:W1:Y:S01]  /*2640*/  LDS R83, [R88+0xe1c] ;  /* 0x000e1c0058537984 */ /* 0x000e620000000800 */
[----:B------:R-:W-:Y:S01]  /*2650*/  FFMA R59, R103, R86, R59 ;  /* 0x00000056673b7223 */ /* 0x000fe2000000003b */
[CC--:B------:R-:W-:Y:S01]  /*2660*/  FFMA R102, R33.reuse, R9.reuse, R20 ;  /* 0x0000000921667223 */ /* 0x0c0fe20000000014 */
[C---:B------:R-:W-:Y:S01]  /*2670*/  FFMA R98, R33.reuse, R10, R23 ;  /* 0x0000000a21627223 */ /* 0x040fe20000000017 */
[----:B------:R-:W2:Y:S01]  /*2680*/  LDS R82, [R88+0xe20] ;  /* 0x000e200058527984 */ /* 0x000ea20000000800 */
[----:B------:R-:W-:Y:S01]  /*2690*/  FFMA R86, R33, R86, R21 ;  /* 0x0000005621567223 */ /* 0x000fe20000000015 */
[CC--:B------:R-:W-:Y:S01]  /*26a0*/  FFMA R53, R91.reuse, R10.reuse, R53 ;  /* 0x0000000a5b357223 */ /* 0x0c0fe20000000035 */
[----:B------:R-:W-:Y:S01]  /*26b0*/  FFMA R44, R91, R9, R44 ;  /* 0x000000095b2c7223 */ /* 0x000fe2000000002c */
[----:B------:R-:W3:Y:S01]  /*26c0*/  LDS R81, [R88+0xe24] ;  /* 0x000e240058517984 */ /* 0x000ee20000000800 */
[C---:B------:R-:W-:Y:S01]  /*26d0*/  FFMA R90, R33.reuse, R11, R90 ;  /* 0x0000000b215a7223 */ /* 0x040fe2000000005a */
[----:B------:R-:W-:Y:S01]  /*26e0*/  FFMA R84, R33, R87, R84 ;  /* 0x0000005721547223 */ /* 0x000fe20000000054 */
[----:B------:R-:W-:Y:S01]  /*26f0*/  FFMA R67, R103, R10, R67 ;  /* 0x0000000a67437223 */ /* 0x000fe20000000043 */
[----:B------:R-:W4:Y:S01]  /*2700*/  LDS R79, [R88+0xe2c] ;  /* 0x000e2c00584f7984 */ /* 0x000f220000000800 */
[----:B------:R-:W-:-:S03]  /*2710*/  FFMA R52, R91, R11, R52 ;  /* 0x0000000b5b347223 */ /* 0x000fc60000000034 */
[----:B------:R-:W5:Y:S04]  /*2720*/  LDS R77, [R88+0xe30] ;  /* 0x000e3000584d7984 */ /* 0x000f680000000800 */
[----:B------:R-:W5:Y:S04]  /*2730*/  LDS R75, [R88+0xe38] ;  /* 0x000e3800584b7984 */ /* 0x000f680000000800 */
[----:B------:R-:W5:Y:S04]  /*2740*/  LDS.128 R20, [R7+0xe30] ;  /* 0x000e300007147984 */ /* 0x000f680000000c00 */
[----:B------:R-:W5:Y:S01]  /*2750*/  LDS R7, [R7+0xe1c] ;  /* 0x000e1c0007077984 */ /* 0x000f620000000800 */
[-C--:B0-----:R-:W-:Y:S01]  /*2760*/  FFMA R34, R74, R12.reuse, R85 ;  /* 0x0000000c4a227223 */ /* 0x081fe20000000055 */
[C---:B------:R-:W-:Y:S01]  /*2770*/  FFMA R71, R80.reuse, R12, R71 ;  /* 0x0000000c50477223 */ /* 0x040fe20000000047 */
[----:B------:R-:W0:Y:S01]  /*2780*/  LDC R85, c[0x0][0x388] ;  /* 0x0000e200ff557b82 */ /* 0x000e220000000800 */
[C---:B------:R-:W-:Y:S01]  /*2790*/  FFMA R39, R80.reuse, R14, R39 ;  /* 0x0000000e50277223 */ /* 0x040fe20000000027 */
[C---:B------:R-:W-:Y:S01]  /*27a0*/  FFMA R11, R80.reuse, R13, R25 ;  /* 0x0000000d500b7223 */ /* 0x040fe20000000019 */
[----:B------:R-:W-:Y:S01]  /*27b0*/  FFMA R67, R80, R15, R67 ;  /* 0x0000000f50437223 */ /* 0x000fe20000000043 */
[C---:B-1----:R-:W-:Y:S01]  /*27c0*/  FFMA R8, R83.reuse, R13, R45 ;  /* 0x0000000d53087223 */ /* 0x042fe2000000002d */
[C---:B------:R-:W-:Y:S01]  /*27d0*/  FFMA R68, R83.reuse, R12, R68 ;  /* 0x0000000c53447223 */ /* 0x040fe20000000044 */
[C---:B------:R-:W-:Y:S01]  /*27e0*/  FFMA R36, R83.reuse, R14, R36 ;  /* 0x0000000e53247223 */ /* 0x040fe20000000024 */
[----:B------:R-:W-:Y:S01]  /*27f0*/  FFMA R64, R83, R15, R64 ;  /* 0x0000000f53407223 */ /* 0x000fe20000000040 */
[C---:B--2---:R-:W-:Y:S01]  /*2800*/  FFMA R69, R82.reuse, R12, R69 ;  /* 0x0000000c52457223 */ /* 0x044fe20000000045 */
[C---:B------:R-:W-:Y:S01]  /*2810*/  FFMA R37, R82.reuse, R14, R37 ;  /* 0x0000000e52257223 */ /* 0x040fe20000000025 */
[C---:B------:R-:W-:Y:S01]  /*2820*/  FFMA R9, R82.reuse, R13, R27 ;  /* 0x0000000d52097223 */ /* 0x040fe2000000001b */
[----:B------:R-:W-:Y:S01]  /*2830*/  FFMA R65, R82, R15, R65 ;  /* 0x0000000f52417223 */ /* 0x000fe20000000041 */
[C---:B---3--:R-:W-:Y:S01]  /*2840*/  FFMA R70, R81.reuse, R12, R70 ;  /* 0x0000000c51467223 */ /* 0x048fe20000000046 */
[C---:B------:R-:W-:Y:S01]  /*2850*/  FFMA R38, R81.reuse, R14, R38 ;  /* 0x0000000e51267223 */ /* 0x040fe20000000026 */
[-C--:B------:R-:W-:Y:S01]  /*2860*/  FFMA R10, R81, R13.reuse, R26 ;  /* 0x0000000d510a7223 */ /* 0x080fe2000000001a */
[CC--:B------:R-:W-:Y:S01]  /*2870*/  FFMA R26, R74.reuse, R13.reuse, R55 ;  /* 0x0000000d4a1a7223 */ /* 0x0c0fe20000000037 */
[C---:B----4-:R-:W-:Y:S01]  /*2880*/  FFMA R32, R79.reuse, R12, R96 ;  /* 0x0000000c4f207223 */ /* 0x050fe20000000060 */
[C---:B------:R-:W-:Y:S01]  /*2890*/  FFMA R44, R79.reuse, R14, R44 ;  /* 0x0000000e4f2c7223 */ /* 0x040fe2000000002c */
[----:B------:R-:W-:Y:S01]  /*28a0*/  FFMA R24, R79, R13, R24 ;  /* 0x0000000d4f187223 */ /* 0x000fe20000000018 */
[----:B------:R-:W-:Y:S01]  /*28b0*/  FFMA R66, R81, R15, R66 ;  /* 0x0000000f51427223 */ /* 0x000fe20000000042 */
[C---:B-----5:R-:W-:Y:S01]  /*28c0*/  FFMA R33, R77.reuse, R12, R100 ;  /* 0x0000000c4d217223 */ /* 0x060fe20000000064 */
[CC--:B------:R-:W-:Y:S01]  /*28d0*/  FFMA R45, R77.reuse, R14.reuse, R46 ;  /* 0x0000000e4d2d7223 */ /* 0x0c0fe2000000002e */
[C---:B------:R-:W-:Y:S01]  /*28e0*/  FFMA R46, R74.reuse, R14, R47 ;  /* 0x0000000e4a2e7223 */ /* 0x040fe2000000002f */
[----:B------:R-:W-:Y:S01]  /*28f0*/  FFMA R25, R77, R13, R94 ;  /* 0x0000000d4d197223 */ /* 0x000fe2000000005e */
[----:B------:R-:W-:Y:S01]  /*2900*/  FFMA R35, R75, R12, R106 ;  /* 0x0000000c4b237223 */ /* 0x000fe2000000006a */
[-C--:B------:R-:W-:Y:S01]  /*2910*/  FFMA R12, R79, R15.reuse, R53 ;  /* 0x0000000f4f0c7223 */ /* 0x080fe20000000035 */
[----:B------:R-:W-:Y:S01]  /*2920*/  FFMA R47, R75, R14, R102 ;  /* 0x0000000e4b2f7223 */ /* 0x000fe20000000066 */
[C---:B------:R-:W-:Y:S01]  /*2930*/  FFMA R14, R74.reuse, R15, R49 ;  /* 0x0000000f4a0e7223 */ /* 0x040fe20000000031 */
[CC--:B------:R-:W-:Y:S01]  /*2940*/  FFMA R53, R77.reuse, R20.reuse, R54 ;  /* 0x000000144d357223 */ /* 0x0c0fe20000000036 */
[C---:B------:R-:W-:Y:S01]  /*2950*/  FFMA R54, R74.reuse, R20, R29 ;  /* 0x000000144a367223 */ /* 0x040fe2000000001d */
[C---:B------:R-:W-:Y:S01]  /*2960*/  FFMA R29, R77.reuse, R21, R30 ;  /* 0x000000154d1d7223 */ /* 0x040fe2000000001e */
[-C--:B------:R-:W-:Y:S01]  /*2970*/  FFMA R49, R77, R22.reuse, R50 ;  /* 0x000000164d317223 */ /* 0x080fe20000000032 */
[----:B------:R-:W-:Y:S01]  /*2980*/  FFMA R27, R75, R13, R104 ;  /* 0x0000000d4b1b7223 */ /* 0x000fe20000000068 */
[C---:B------:R-:W-:Y:S01]  /*2990*/  FFMA R30, R74.reuse, R21, R31 ;  /* 0x000000154a1e7223 */ /* 0x040fe2000000001f */
[----:B------:R-:W-:Y:S01]  /*29a0*/  FFMA R50, R74, R22, R51 ;  /* 0x000000164a327223 */ /* 0x000fe20000000033 */
        /* <DEDUP_REMOVED lines=18> */
[C---:B------:R-:W-:Y:S01]  /*2ad0*/  FFMA R51, R75.reuse, R22, R84 ;  /* 0x000000164b337223 */ /* 0x040fe20000000054 */
[----:B------:R-:W-:Y:S01]  /*2ae0*/  FFMA R15, R75, R15, R98 ;  /* 0x0000000f4b0f7223 */ /* 0x000fe20000000062 */
[----:B0-----:R-:W-:Y:S01]  /*2af0*/  LEA R0, R85, R0, 0x3 ;  /* 0x0000000055007211 */ /* 0x001fe200078e18ff */
        /* <DEDUP_REMOVED lines=8> */
[----:B------:R-:W-:Y:S06]  /*2b80*/  BAR.SYNC.DEFER_BLOCKING 0x0 ;  /* 0x0000000000007b1d */ /* 0x000fec0000010000 */
[----:B------:R-:W-:Y:S05]  /*2b90*/  BRA.U UP0, `(.L_x_9) ;  /* 0xffffffd9002c7547 */ /* 0x000fea000b83ffff */
.L_x_8:
[----:B------:R-:W1:Y:S01]  /*2ba0*/  S2R R0, SR_CTAID.Y ;  /* 0x0000000000007919 */ /* 0x000e620000002600 */
[----:B------:R-:W2:Y:S01]  /*2bb0*/  LDC R81, c[0x0][0x388] ;  /* 0x0000e200ff517b82 */ /* 0x000ea20000000800 */
[----:B------:R-:W3:Y:S07]  /*2bc0*/  S2R R7, SR_CTAID.X ;  /* 0x0000000000077919 */ /* 0x000eee0000002500 */
[----:B------:R-:W4:Y:S01]  /*2bd0*/  LDC.64 R4, c[0x0][0x3a0] ;  /* 0x0000e800ff047b82 */ /* 0x000f220000000a00 */
[----:B-1----:R-:W-:-:S02]  /*2be0*/  LEA R0, R0, R3, 0x4 ;  /* 0x0000000300007211 */ /* 0x002fc400078e20ff */
[----:B---3--:R-:W-:Y:S02]  /*2bf0*/  LEA R3, R7, R2, 0x4 ;  /* 0x0000000207037211 */ /* 0x008fe400078e20ff */
[----:B------:R-:W-:Y:S02]  /*2c00*/  SHF.L.U32 R0, R0, 0x3, RZ ;  /* 0x0000000300007819 */ /* 0x000fe400000006ff */
[----:B------:R-:W-:-:S05]  /*2c10*/  SHF.L.U32 R3, R3, 0x3, RZ ;  /* 0x0000000303037819 */ /* 0x000fca00000006ff */
[----:B--2---:R-:W-:-:S04]  /*2c20*/  IMAD R3, R0, R81, R3 ;  /* 0x0000005100037224 */ /* 0x004fc800078e0203 */
[----:B----4-:R-:W-:-:S05]  /*2c30*/  IMAD.WIDE R2, R3, 0x4, R4 ;  /* 0x0000000403027825 */ /* 0x010fca00078e0204 */
[----:B0-----:R0:W-:Y:S01]  /*2c40*/  STG.E.128 desc[UR8][R2.64], R40 ;  /* 0x0000002802007986 */ /* 0x0011e2000c101d08 */
[----:B------:R-:W-:-:S03]  /*2c50*/  IMAD.WIDE R4, R81, 0x4, R2 ;  /* 0x0000000451047825 */ /* 0x000fc600078e0202 */
[----:B------:R-:W-:Y:S01]  /*2c60*/  STG.E.128 desc[UR8][R2.64+0x10], R20 ;  /* 0x0000101402007986 */ /* 0x000fe2000c101d08 */
[----:B------:R-:W-:-:S03]  /*2c70*/  IMAD.WIDE R6, R81, 0x4, R4 ;  /* 0x0000000451067825 */ /* 0x000fc600078e0204 */
[----:B------:R-:W-:Y:S04]  /*2c80*/  STG.E.128 desc[UR8][R4.64], R68 ;  /* 0x0000004404007986 */ /* 0x000fe8000c101d08 */
[----:B------:R-:W-:Y:S01]  /*2c90*/  STG.E.128 desc[UR8][R4.64+0x10], R32 ;  /* 0x0000102004007986 */ /* 0x000fe2000c101d08 */
        /* <DEDUP_REMOVED lines=10> */
[----:B0-----:R-:W-:-:S03]  /*2d40*/  IMAD.WIDE R40, R81, 0x4, R78 ;  /* 0x0000000451287825 */ /* 0x001fc600078e024e */
[----:B------:R-:W-:Y:S04]  /*2d50*/  STG.E.128 desc[UR8][R76.64], R16 ;  /* 0x000000104c007986 */ /* 0x000fe8000c101d08 */
[----:B------:R-:W-:Y:S04]  /*2d60*/  STG.E.128 desc[UR8][R76.64+0x10], R52 ;  /* 0x000010344c007986 */ /* 0x000fe8000c101d08 */
[----:B------:R-:W-:Y:S04]  /*2d70*/  STG.E.128 desc[UR8][R78.64], R56 ;  /* 0x000000384e007986 */ /* 0x000fe8000c101d08 */
[----:B------:R-:W-:Y:S04]  /*2d80*/  STG.E.128 desc[UR8][R78.64+0x10], R28 ;  /* 0x0000101c4e007986 */ /* 0x000fe8000c101d08 */
[----:B------:R-:W-:Y:S04]  /*2d90*/  STG.E.128 desc[UR8][R40.64], R60 ;  /* 0x0000003c28007986 */ /* 0x000fe8000c101d08 */
[----:B------:R-:W-:Y:S01]  /*2da0*/  STG.E.128 desc[UR8][R40.64+0x10], R48 ;  /* 0x0000103028007986 */ /* 0x000fe2000c101d08 */
[----:B------:R-:W-:Y:S05]  /*2db0*/  EXIT ;  /* 0x000000000000794d */ /* 0x000fea0003800000 */
.L_x_10:
        /* <DEDUP_REMOVED lines=12> */
.L_x_13:


//--------------------- .nv.shared.reserved.0     --------------------------
	.section	.nv.shared.reserved.0,"aw",@nobits
	.weak		__nv_reservedSMEM_offset_0_alias
	.size		__nv_reservedSMEM_offset_0_alias, 0, 64
	.other		__nv_reservedSMEM_offset_0_alias,@"STO_CUDA_RESERVED_SHARED STV_DEFAULT"
__nv_reservedSMEM_offset_0_alias:
	.zero		0
	.zero		64


//--------------------- .nv.shared._Z8m_gemmv3PfS_S_iii --------------------------
	.section	.nv.shared._Z8m_gemmv3PfS_S_iii,"aw",@nobits
	.sectionflags	@""
	.align	4
.nv.shared._Z8m_gemmv3PfS_S_iii:
	.zero		17408


//--------------------- .nv.shared._Z6m_gemmiiiPfS_S_ --------------------------
	.section	.nv.shared._Z6m_gemmiiiPfS_S_,"aw",@nobits
	.sectionflags	@""
	.align	4
.nv.shared._Z6m_gemmiiiPfS_S_:
	.zero		10312


//--------------------- .nv.constant0._Z9easy_gemmPfS_S_iii --------------------------
	.section	.nv.constant0._Z9easy_gemmPfS_S_iii,"a",@progbits
	.sectionflags	@""
	.align	4
.nv.constant0._Z9easy_gemmPfS_S_iii:
	.zero		932


//--------------------- .nv.constant0._Z8m_gemmv3PfS_S_iii --------------------------
	.section	.nv.constant0._Z8m_gemmv3PfS_S_iii,"a",@progbits
	.sectionflags	@""
	.align	4
.nv.constant0._Z8m_gemmv3PfS_S_iii:
	.zero		932


//--------------------- .nv.constant0._Z6m_gemmiiiPfS_S_ --------------------------
	.section	.nv.constant0._Z6m_gemmiiiPfS_S_,"a",@progbits
	.sectionflags	@""
	.align	4
.nv.constant0._Z6m_gemmiiiPfS_S_:
	.zero		936


//--------------------- SYMBOLS --------------------------

	.type		.nv.reservedSmem.offset0,@object
	.size		.nv.reservedSmem.offset0,0x4
	.type		.nv.reservedSmem.cap,@object
	.size		.nv.reservedSmem.cap,0x4
